	.target	sm_100a

	.elftype	@"ET_EXEC"


//--------------------- .note.nv.tkinfo           --------------------------
	.section	.note.nv.tkinfo,"",@"SHT_NOTE"
	.sectionflags	@"SHF_NOTE_NV_TKINFO"
	.tkinfo
        /*0018*/ 	.word	0x00000002
        /*0030*/ 	.string	""
        /*0030*/ 	.string	"ptxas"
        /*0030*/ 	.string	"Cuda compilation tools, release 13.0, V13.0.88"
        /*0030*/ 	.string	"Build cuda_13.0.r13.0/compiler.36424714_0"
        /*0030*/ 	.string	"-arch sm_100a -m 64 "



//--------------------- .note.nv.cuinfo           --------------------------
	.section	.note.nv.cuinfo,"",@"SHT_NOTE"
	.sectionflags	@"SHF_NOTE_NV_CUINFO"
        /*0018*/ 	.short	0x0002
        /*001a*/ 	.short	0x0064
        /*001c*/ 	.short	0x0082
	.zero		2


//--------------------- .nv.info                  --------------------------
	.section	.nv.info,"",@"SHT_CUDA_INFO"
	.align	4


	//----- nvinfo : EIATTR_REGCOUNT
	.align		4
        /*0000*/ 	.byte	0x04, 0x2f
        /*0002*/ 	.short	(.L_19 - .L_18)
	.align		4
.L_18:
        /*0004*/ 	.word	index@(_ZN7cutlass13device_kernelINS_4gemm6kernel13GemmUniversalIN4cute5tupleIJiiiiEEENS1_10collective13CollectiveMmaINS1_35MainloopSm100TmaUmmaWarpSpecializedILi6ELi2ELi4ENS5_IJNS4_1CILi1EEESB_SB_EEEEENS5_IJNSA_ILi64EEESE_SE_EEEfNS5_IJSB_llEEEfNS5_IJlSB_lEEENS4_8TiledMMAINS4_8MMA_AtomIJNS4_17SM100_MMA_TF32_SSINS_10tfloat32_tESL_fLi64ELi64ELNS4_4UMMA5MajorE1ELSN_0ELNSM_7ScaleInE0ELSO_0EEEEEENS4_6LayoutISC_NS5_IJNSA_ILi0EEESS_SS_EEEEENS5_IJNS4_10UnderscoreESV_SV_EEEEENS4_13SM90_TMA_LOADENS4_14ComposedLayoutINS4_7SwizzleILi2ELi5ELi2EEENS4_18smem_ptr_flag_bitsILi32EEENSR_INS5_IJNSA_ILi32EEENSA_ILi4EEEEEENS5_IJSB_S14_EEEEEEEvNS4_8identityESY_NSZ_INS10_ILi3ELi4ELi3EEES13_NSR_INS5_IJNSA_ILi8EEES14_EEENS5_IJS14_SB_EEEEEEEvS1A_EENS_8epilogue10collective18CollectiveEpilogueINS1I_23Sm100TmaWarpSpecializedILi3ELi2ELi16ELb1ELb0EEEJSF_NS5_IJNSR_ISE_SB_EENSR_IS14_SB_EEEEEfSH_fSH_NS1I_6fusion15FusionCallbacksIS1M_NS1Q_17LinearCombinationIffffLNS_15FloatRoundStyleE2EEESF_S1P_JEEENS4_5SM1004TMEM4LOAD26SM100_TMEM_LOAD_16dp128b8xESY_S1G_NS4_17SM75_U32x4_LDSM_NENS4_14SM90_TMA_STOREES1G_NS4_17SM90_U32x4_STSM_NENS4_39AutoVectorizingCopyWithAssumedAlignmentILi128EEEEEEvvEEEEvNT_6ParamsE)
        /*0008*/ 	.word	0x00000059


	//----- nvinfo : EIATTR_FRAME_SIZE
	.align		4
.L_19:
        /*000c*/ 	.byte	0x04, 0x11
        /*000e*/ 	.short	(.L_21 - .L_20)
	.align		4
.L_20:
        /*0010*/ 	.word	index@($__internal_2_$__cuda_sm10x_tcgen05_guardrail_trap_unallocated_columns_being_dealloced)
        /*0014*/ 	.word	0x00000000


	//----- nvinfo : EIATTR_FRAME_SIZE
	.align		4
.L_21:
        /*0018*/ 	.byte	0x04, 0x11
        /*001a*/ 	.short	(.L_23 - .L_22)
	.align		4
.L_22:
        /*001c*/ 	.word	index@($__internal_1_$__cuda_sm10x_tcgen05_guardrail_trap_phase_invalid_during_alloc)
        /*0020*/ 	.word	0x00000000


	//----- nvinfo : EIATTR_FRAME_SIZE
	.align		4
.L_23:
        /*0024*/ 	.byte	0x04, 0x11
        /*0026*/ 	.short	(.L_25 - .L_24)
	.align		4
.L_24:
        /*0028*/ 	.word	index@($__internal_0_$__cuda_sm10x_tcgen05_guardrail_trap_col_being_dealloced_not_returned_by_alloc)
        /*002c*/ 	.word	0x00000000


	//----- nvinfo : EIATTR_FRAME_SIZE
	.align		4
.L_25:
        /*0030*/ 	.byte	0x04, 0x11
        /*0032*/ 	.short	(.L_27 - .L_26)
	.align		4
.L_26:
        /*0034*/ 	.word	index@(_ZN7cutlass13device_kernelINS_4gemm6kernel13GemmUniversalIN4cute5tupleIJiiiiEEENS1_10collective13CollectiveMmaINS1_35MainloopSm100TmaUmmaWarpSpecializedILi6ELi2ELi4ENS5_IJNS4_1CILi1EEESB_SB_EEEEENS5_IJNSA_ILi64EEESE_SE_EEEfNS5_IJSB_llEEEfNS5_IJlSB_lEEENS4_8TiledMMAINS4_8MMA_AtomIJNS4_17SM100_MMA_TF32_SSINS_10tfloat32_tESL_fLi64ELi64ELNS4_4UMMA5MajorE1ELSN_0ELNSM_7ScaleInE0ELSO_0EEEEEENS4_6LayoutISC_NS5_IJNSA_ILi0EEESS_SS_EEEEENS5_IJNS4_10UnderscoreESV_SV_EEEEENS4_13SM90_TMA_LOADENS4_14ComposedLayoutINS4_7SwizzleILi2ELi5ELi2EEENS4_18smem_ptr_flag_bitsILi32EEENSR_INS5_IJNSA_ILi32EEENSA_ILi4EEEEEENS5_IJSB_S14_EEEEEEEvNS4_8identityESY_NSZ_INS10_ILi3ELi4ELi3EEES13_NSR_INS5_IJNSA_ILi8EEES14_EEENS5_IJS14_SB_EEEEEEEvS1A_EENS_8epilogue10collective18CollectiveEpilogueINS1I_23Sm100TmaWarpSpecializedILi3ELi2ELi16ELb1ELb0EEEJSF_NS5_IJNSR_ISE_SB_EENSR_IS14_SB_EEEEEfSH_fSH_NS1I_6fusion15FusionCallbacksIS1M_NS1Q_17LinearCombinationIffffLNS_15FloatRoundStyleE2EEESF_S1P_JEEENS4_5SM1004TMEM4LOAD26SM100_TMEM_LOAD_16dp128b8xESY_S1G_NS4_17SM75_U32x4_LDSM_NENS4_14SM90_TMA_STOREES1G_NS4_17SM90_U32x4_STSM_NENS4_39AutoVectorizingCopyWithAssumedAlignmentILi128EEEEEEvvEEEEvNT_6ParamsE)
        /*0038*/ 	.word	0x00000000


	//----- nvinfo : EIATTR_MIN_STACK_SIZE
	.align		4
.L_27:
        /*003c*/ 	.byte	0x04, 0x12
        /*003e*/ 	.short	(.L_29 - .L_28)
	.align		4
.L_28:
        /*0040*/ 	.word	index@(_ZN7cutlass13device_kernelINS_4gemm6kernel13GemmUniversalIN4cute5tupleIJiiiiEEENS1_10collective13CollectiveMmaINS1_35MainloopSm100TmaUmmaWarpSpecializedILi6ELi2ELi4ENS5_IJNS4_1CILi1EEESB_SB_EEEEENS5_IJNSA_ILi64EEESE_SE_EEEfNS5_IJSB_llEEEfNS5_IJlSB_lEEENS4_8TiledMMAINS4_8MMA_AtomIJNS4_17SM100_MMA_TF32_SSINS_10tfloat32_tESL_fLi64ELi64ELNS4_4UMMA5MajorE1ELSN_0ELNSM_7ScaleInE0ELSO_0EEEEEENS4_6LayoutISC_NS5_IJNSA_ILi0EEESS_SS_EEEEENS5_IJNS4_10UnderscoreESV_SV_EEEEENS4_13SM90_TMA_LOADENS4_14ComposedLayoutINS4_7SwizzleILi2ELi5ELi2EEENS4_18smem_ptr_flag_bitsILi32EEENSR_INS5_IJNSA_ILi32EEENSA_ILi4EEEEEENS5_IJSB_S14_EEEEEEEvNS4_8identityESY_NSZ_INS10_ILi3ELi4ELi3EEES13_NSR_INS5_IJNSA_ILi8EEES14_EEENS5_IJS14_SB_EEEEEEEvS1A_EENS_8epilogue10collective18CollectiveEpilogueINS1I_23Sm100TmaWarpSpecializedILi3ELi2ELi16ELb1ELb0EEEJSF_NS5_IJNSR_ISE_SB_EENSR_IS14_SB_EEEEEfSH_fSH_NS1I_6fusion15FusionCallbacksIS1M_NS1Q_17LinearCombinationIffffLNS_15FloatRoundStyleE2EEESF_S1P_JEEENS4_5SM1004TMEM4LOAD26SM100_TMEM_LOAD_16dp128b8xESY_S1G_NS4_17SM75_U32x4_LDSM_NENS4_14SM90_TMA_STOREES1G_NS4_17SM90_U32x4_STSM_NENS4_39AutoVectorizingCopyWithAssumedAlignmentILi128EEEEEEvvEEEEvNT_6ParamsE)
        /*0044*/ 	.word	0x00000000
.L_29:


//--------------------- .nv.compat                --------------------------
	.section	.nv.compat,"",@"SHT_CUDA_COMPAT_INFO"
	.align	4
        /*0000*/ 	.byte	0x02, 0x09, 0x01, 0x00, 0x02, 0x02, 0x02, 0x00, 0x02, 0x05, 0x05, 0x00, 0x03, 0x07, 0x01, 0x01
        /*0010*/ 	.byte	0x02, 0x03, 0x01, 0x00, 0x02, 0x06, 0x01, 0x00, 0x04, 0x0b, 0x08, 0x00, 0x09, 0x00, 0x00, 0x00
        /*0020*/ 	.byte	0x00, 0x00, 0x00, 0x00


//--------------------- .nv.info._ZN7cutlass13device_kernelINS_4gemm6kernel13GemmUniversalIN4cute5tupleIJiiiiEEENS1_10collective13CollectiveMmaINS1_35MainloopSm100TmaUmmaWarpSpecializedILi6ELi2ELi4ENS5_IJNS4_1CILi1EEESB_SB_EEEEENS5_IJNSA_ILi64EEESE_SE_EEEfNS5_IJSB_llEEEfNS5_IJlSB_lEEENS4_8TiledMMAINS4_8MMA_AtomIJNS4_17SM100_MMA_TF32_SSINS_10tfloat32_tESL_fLi64ELi64ELNS4_4UMMA5MajorE1ELSN_0ELNSM_7ScaleInE0ELSO_0EEEEEENS4_6LayoutISC_NS5_IJNSA_ILi0EEESS_SS_EEEEENS5_IJNS4_10UnderscoreESV_SV_EEEEENS4_13SM90_TMA_LOADENS4_14ComposedLayoutINS4_7SwizzleILi2ELi5ELi2EEENS4_18smem_ptr_flag_bitsILi32EEENSR_INS5_IJNSA_ILi32EEENSA_ILi4EEEEEENS5_IJSB_S14_EEEEEEEvNS4_8identityESY_NSZ_INS10_ILi3ELi4ELi3EEES13_NSR_INS5_IJNSA_ILi8EEES14_EEENS5_IJS14_SB_EEEEEEEvS1A_EENS_8epilogue10collective18CollectiveEpilogueINS1I_23Sm100TmaWarpSpecializedILi3ELi2ELi16ELb1ELb0EEEJSF_NS5_IJNSR_ISE_SB_EENSR_IS14_SB_EEEEEfSH_fSH_NS1I_6fusion15FusionCallbacksIS1M_NS1Q_17LinearCombinationIffffLNS_15FloatRoundStyleE2EEESF_S1P_JEEENS4_5SM1004TMEM4LOAD26SM100_TMEM_LOAD_16dp128b8xESY_S1G_NS4_17SM75_U32x4_LDSM_NENS4_14SM90_TMA_STOREES1G_NS4_17SM90_U32x4_STSM_NENS4_39AutoVectorizingCopyWithAssumedAlignmentILi128EEEEEEvvEEEEvNT_6ParamsE --------------------------
	.section	.nv.info._ZN7cutlass13device_kernelINS_4gemm6kernel13GemmUniversalIN4cute5tupleIJiiiiEEENS1_10collective13CollectiveMmaINS1_35MainloopSm100TmaUmmaWarpSpecializedILi6ELi2ELi4ENS5_IJNS4_1CILi1EEESB_SB_EEEEENS5_IJNSA_ILi64EEESE_SE_EEEfNS5_IJSB_llEEEfNS5_IJlSB_lEEENS4_8TiledMMAINS4_8MMA_AtomIJNS4_17SM100_MMA_TF32_SSINS_10tfloat32_tESL_fLi64ELi64ELNS4_4UMMA5MajorE1ELSN_0ELNSM_7ScaleInE0ELSO_0EEEEEENS4_6LayoutISC_NS5_IJNSA_ILi0EEESS_SS_EEEEENS5_IJNS4_10UnderscoreESV_SV_EEEEENS4_13SM90_TMA_LOADENS4_14ComposedLayoutINS4_7SwizzleILi2ELi5ELi2EEENS4_18smem_ptr_flag_bitsILi32EEENSR_INS5_IJNSA_ILi32EEENSA_ILi4EEEEEENS5_IJSB_S14_EEEEEEEvNS4_8identityESY_NSZ_INS10_ILi3ELi4ELi3EEES13_NSR_INS5_IJNSA_ILi8EEES14_EEENS5_IJS14_SB_EEEEEEEvS1A_EENS_8epilogue10collective18CollectiveEpilogueINS1I_23Sm100TmaWarpSpecializedILi3ELi2ELi16ELb1ELb0EEEJSF_NS5_IJNSR_ISE_SB_EENSR_IS14_SB_EEEEEfSH_fSH_NS1I_6fusion15FusionCallbacksIS1M_NS1Q_17LinearCombinationIffffLNS_15FloatRoundStyleE2EEESF_S1P_JEEENS4_5SM1004TMEM4LOAD26SM100_TMEM_LOAD_16dp128b8xESY_S1G_NS4_17SM75_U32x4_LDSM_NENS4_14SM90_TMA_STOREES1G_NS4_17SM90_U32x4_STSM_NENS4_39AutoVectorizingCopyWithAssumedAlignmentILi128EEEEEEvvEEEEvNT_6ParamsE,"",@"SHT_CUDA_INFO"
	.sectionflags	@""
	.align	4


	//----- nvinfo : EIATTR_CUDA_API_VERSION
	.align		4
        /*0000*/ 	.byte	0x04, 0x37
        /*0002*/ 	.short	(.L_31 - .L_30)
.L_30:
        /*0004*/ 	.word	0x00000082


	//----- nvinfo : EIATTR_KPARAM_INFO
	.align		4
.L_31:
        /*0008*/ 	.byte	0x04, 0x17
        /*000a*/ 	.short	(.L_33 - .L_32)
.L_32:
        /*000c*/ 	.word	0x00000000
        /*0010*/ 	.short	0x0000
        /*0012*/ 	.short	0x0000
        /*0014*/ 	.byte	0x00, 0xf0, 0x01, 0x20


	//----- nvinfo : EIATTR_AT_ENTRY_FRAGMENTS
	.align		4
.L_33:
        /*0018*/ 	.byte	0x04, 0x4f
        /*001a*/ 	.short	(.L_35 - .L_34)


	//   ....[0]....
.L_34:
        /*001c*/ 	.word	0x00000006


	//----- nvinfo : EIATTR_RESERVED_SMEM_USED
	.align		4
.L_35:
        /*0020*/ 	.byte	0x01, 0x41
	.zero		2


	//----- nvinfo : EIATTR_SPARSE_MMA_MASK
	.align		4
        /*0024*/ 	.byte	0x03, 0x50
        /*0026*/ 	.short	0x0000


	//----- nvinfo : EIATTR_TCGEN05_1CTA_USED
	.align		4
        /*0028*/ 	.byte	0x01, 0x51
	.zero		2


	//----- nvinfo : EIATTR_MAXREG_COUNT
	.align		4
        /*002c*/ 	.byte	0x03, 0x1b
        /*002e*/ 	.short	0x00ff


	//----- nvinfo : EIATTR_NUM_BARRIERS
	.align		4
        /*0030*/ 	.byte	0x02, 0x4c
        /*0032*/ 	.byte	0x07
	.zero		1


	//----- nvinfo : EIATTR_EXTERNS
	.align		4
        /*0034*/ 	.byte	0x04, 0x0f
        /*0036*/ 	.short	(.L_37 - .L_36)


	//   ....[0]....
	.align		4
.L_36:
        /*0038*/ 	.word	index@(__assertfail)


	//----- nvinfo : EIATTR_MERCURY_ISA_VERSION
	.align		4
.L_37:
        /*003c*/ 	.byte	0x03, 0x5f
        /*003e*/ 	.short	0x0101


	//----- nvinfo : EIATTR_INT_WARP_WIDE_INSTR_OFFSETS
	.align		4
        /*0040*/ 	.byte	0x04, 0x31
        /*0042*/ 	.short	(.L_39 - .L_38)


	//   ....[0]....
.L_38:
        /*0044*/ 	.word	0x00001f40


	//   ....[1]....
        /*0048*/ 	.word	0x00003cc0


	//   ....[2]....
        /*004c*/ 	.word	0x00003cf0


	//   ....[3]....
        /*0050*/ 	.word	0x00003d40


	//   ....[4]....
        /*0054*/ 	.word	0x00004620


	//   ....[5]....
        /*0058*/ 	.word	0x00004640


	//   ....[6]....
        /*005c*/ 	.word	0x00004910


	//   ....[7]....
        /*0060*/ 	.word	0x00004a40


	//----- nvinfo : EIATTR_COOP_GROUP_MASK_REGIDS
	.align		4
.L_39:
        /*0064*/ 	.byte	0x04, 0x29
        /*0066*/ 	.short	(.L_41 - .L_40)


	//   ....[0]....
.L_40:
        /*0068*/ 	.word	0xffffffff


	//   ....[1]....
        /*006c*/ 	.word	0xffffffff


	//   ....[2]....
        /*0070*/ 	.word	0xffffffff


	//   ....[3]....
        /*0074*/ 	.word	0xffffffff


	//   ....[4]....
        /*0078*/ 	.word	0xffffffff


	//   ....[5]....
        /*007c*/ 	.word	0xffffffff


	//   ....[6]....
        /*0080*/ 	.word	0xffffffff


	//   ....[7]....
        /*0084*/ 	.word	0xffffffff


	//   ....[8]....
        /*0088*/ 	.word	0xffffffff


	//   ....[9]....
        /*008c*/ 	.word	0xffffffff


	//   ....[10]....
        /*0090*/ 	.word	0xffffffff


	//   ....[11]....
        /*0094*/ 	.word	0xffffffff


	//   ....[12]....
        /*0098*/ 	.word	0xffffffff


	//----- nvinfo : EIATTR_COOP_GROUP_INSTR_OFFSETS
	.align		4
.L_41:
        /*009c*/ 	.byte	0x04, 0x28
        /*009e*/ 	.short	(.L_43 - .L_42)


	//   ....[0]....
.L_42:
        /*00a0*/ 	.word	0x00000090


	//   ....[1]....
        /*00a4*/ 	.word	0x000004d0


	//   ....[2]....
        /*00a8*/ 	.word	0x00000680


	//   ....[3]....
        /*00ac*/ 	.word	0x00000800


	//   ....[4]....
        /*00b0*/ 	.word	0x00000900


	//   ....[5]....
        /*00b4*/ 	.word	0x00000a70


	//   ....[6]....
        /*00b8*/ 	.word	0x00000c10


	//   ....[7]....
        /*00bc*/ 	.word	0x00001e20


	//   ....[8]....
        /*00c0*/ 	.word	0x00002d20


	//   ....[9]....
        /*00c4*/ 	.word	0x00002f30


	//   ....[10]....
        /*00c8*/ 	.word	0x00002f60


	//   ....[11]....
        /*00cc*/ 	.word	0x00003bb0


	//   ....[12]....
        /*00d0*/ 	.word	0x00003de0


	//----- nvinfo : EIATTR_VRC_CTA_INIT_COUNT
	.align		4
.L_43:
        /*00d4*/ 	.byte	0x02, 0x4a
        /*00d6*/ 	.byte	0x80
	.zero		1


	//----- nvinfo : EIATTR_SYSCALL_OFFSETS
	.align		4
        /*00d8*/ 	.byte	0x04, 0x46
        /*00da*/ 	.short	(.L_45 - .L_44)


	//   ....[0]....
.L_44:
        /*00dc*/ 	.word	0x00005630


	//   ....[1]....
        /*00e0*/ 	.word	0x00005720


	//   ....[2]....
        /*00e4*/ 	.word	0x00005fe0


	//   ....[3]....
        /*00e8*/ 	.word	0x00006830


	//----- nvinfo : EIATTR_MBARRIER_INSTR_OFFSETS
	.align		4
.L_45:
        /*00ec*/ 	.byte	0x04, 0x39
        /*00ee*/ 	.short	(.L_47 - .L_46)


	//   ....[0]....
.L_46:
        /*00f0*/ 	.word	0x000005b0
        /*00f4*/ 	.word	0x000000ff
        /*00f8*/ 	.word	0x00000000
        /*00fc*/ 	.short	0x0100
        /*00fe*/ 	.byte	0x05
	.zero		1


	//   ....[1]....
        /*0100*/ 	.word	0x000005c0
        /*0104*/ 	.word	0x000000ff
        /*0108*/ 	.word	0x00000030
        /*010c*/ 	.short	0x0100
        /*010e*/ 	.byte	0x05
	.zero		1


	//   ....[2]....
        /*0110*/ 	.word	0x000005d0
        /*0114*/ 	.word	0x000000ff
        /*0118*/ 	.word	0x00000008
        /*011c*/ 	.short	0x0100
        /*011e*/ 	.byte	0x05
	.zero		1


	//   ....[3]....
        /*0120*/ 	.word	0x000005e0
        /*0124*/ 	.word	0x000000ff
        /*0128*/ 	.word	0x00000038
        /*012c*/ 	.short	0x0100
        /*012e*/ 	.byte	0x05
	.zero		1


	//   ....[4]....
        /*0130*/ 	.word	0x000005f0
        /*0134*/ 	.word	0x000000ff
        /*0138*/ 	.word	0x00000010
        /*013c*/ 	.short	0x0100
        /*013e*/ 	.byte	0x05
	.zero		1


	//   ....[5]....
        /*0140*/ 	.word	0x00000600
        /*0144*/ 	.word	0x000000ff
        /*0148*/ 	.word	0x00000040
        /*014c*/ 	.short	0x0100
        /*014e*/ 	.byte	0x05
	.zero		1


	//   ....[6]....
        /*0150*/ 	.word	0x00000610
        /*0154*/ 	.word	0x000000ff
        /*0158*/ 	.word	0x00000018
        /*015c*/ 	.short	0x0100
        /*015e*/ 	.byte	0x05
	.zero		1


	//   ....[7]....
        /*0160*/ 	.word	0x00000620
        /*0164*/ 	.word	0x000000ff
        /*0168*/ 	.word	0x00000048
        /*016c*/ 	.short	0x0100
        /*016e*/ 	.byte	0x05
	.zero		1


	//   ....[8]....
        /*0170*/ 	.word	0x00000630
        /*0174*/ 	.word	0x000000ff
        /*0178*/ 	.word	0x00000020
        /*017c*/ 	.short	0x0100
        /*017e*/ 	.byte	0x05
	.zero		1


	//   ....[9]....
        /*0180*/ 	.word	0x00000640
        /*0184*/ 	.word	0x000000ff
        /*0188*/ 	.word	0x00000050
        /*018c*/ 	.short	0x0100
        /*018e*/ 	.byte	0x05
	.zero		1


	//   ....[10]....
        /*0190*/ 	.word	0x00000650
        /*0194*/ 	.word	0x000000ff
        /*0198*/ 	.word	0x00000028
        /*019c*/ 	.short	0x0100
        /*019e*/ 	.byte	0x05
	.zero		1


	//   ....[11]....
        /*01a0*/ 	.word	0x00000660
        /*01a4*/ 	.word	0x000000ff
        /*01a8*/ 	.word	0x00000058
        /*01ac*/ 	.short	0x0100
        /*01ae*/ 	.byte	0x05
	.zero		1


	//   ....[12]....
        /*01b0*/ 	.word	0x00000790
        /*01b4*/ 	.word	0x000000ff
        /*01b8*/ 	.word	0x00000060
        /*01bc*/ 	.short	0x0100
        /*01be*/ 	.byte	0x07
	.zero		1


	//   ....[13]....
        /*01c0*/ 	.word	0x000007a0
        /*01c4*/ 	.word	0x000000ff
        /*01c8*/ 	.word	0x00000078
        /*01cc*/ 	.short	0x0100
        /*01ce*/ 	.byte	0x07
	.zero		1


	//   ....[14]....
        /*01d0*/ 	.word	0x000007b0
        /*01d4*/ 	.word	0x000000ff
        /*01d8*/ 	.word	0x00000068
        /*01dc*/ 	.short	0x0100
        /*01de*/ 	.byte	0x07
	.zero		1


	//   ....[15]....
        /*01e0*/ 	.word	0x000007c0
        /*01e4*/ 	.word	0x000000ff
        /*01e8*/ 	.word	0x00000080
        /*01ec*/ 	.short	0x0100
        /*01ee*/ 	.byte	0x07
	.zero		1


	//   ....[16]....
        /*01f0*/ 	.word	0x000007d0
        /*01f4*/ 	.word	0x000000ff
        /*01f8*/ 	.word	0x00000070
        /*01fc*/ 	.short	0x0100
        /*01fe*/ 	.byte	0x07
	.zero		1


	//   ....[17]....
        /*0200*/ 	.word	0x000007e0
        /*0204*/ 	.word	0x000000ff
        /*0208*/ 	.word	0x00000088
        /*020c*/ 	.short	0x0100
        /*020e*/ 	.byte	0x07
	.zero		1


	//   ....[18]....
        /*0210*/ 	.word	0x000008d0
        /*0214*/ 	.word	0x000000ff
        /*0218*/ 	.word	0x00000090
        /*021c*/ 	.short	0x0100
        /*021e*/ 	.byte	0x05
	.zero		1


	//   ....[19]....
        /*0220*/ 	.word	0x000008e0
        /*0224*/ 	.word	0x000000ff
        /*0228*/ 	.word	0x00000098
        /*022c*/ 	.short	0x0100
        /*022e*/ 	.byte	0x05
	.zero		1


	//   ....[20]....
        /*0230*/ 	.word	0x00000a20
        /*0234*/ 	.word	0x000000ff
        /*0238*/ 	.word	0x000000a0
        /*023c*/ 	.short	0x0100
        /*023e*/ 	.byte	0x05
	.zero		1


	//   ....[21]....
        /*0240*/ 	.word	0x00000a30
        /*0244*/ 	.word	0x000000ff
        /*0248*/ 	.word	0x000000b0
        /*024c*/ 	.short	0x0100
        /*024e*/ 	.byte	0x05
	.zero		1


	//   ....[22]....
        /*0250*/ 	.word	0x00000a40
        /*0254*/ 	.word	0x000000ff
        /*0258*/ 	.word	0x000000a8
        /*025c*/ 	.short	0x0100
        /*025e*/ 	.byte	0x05
	.zero		1


	//   ....[23]....
        /*0260*/ 	.word	0x00000a50
        /*0264*/ 	.word	0x000000ff
        /*0268*/ 	.word	0x000000b8
        /*026c*/ 	.short	0x0100
        /*026e*/ 	.byte	0x05
	.zero		1


	//   ....[24]....
        /*0270*/ 	.word	0x00000b80
        /*0274*/ 	.word	0x000000ff
        /*0278*/ 	.word	0x000000c0
        /*027c*/ 	.short	0x0100
        /*027e*/ 	.byte	0x07
	.zero		1


	//   ....[25]....
        /*0280*/ 	.word	0x00000b90
        /*0284*/ 	.word	0x000000ff
        /*0288*/ 	.word	0x000000e0
        /*028c*/ 	.short	0x0100
        /*028e*/ 	.byte	0x07
	.zero		1


	//   ....[26]....
        /*0290*/ 	.word	0x00000ba0
        /*0294*/ 	.word	0x000000ff
        /*0298*/ 	.word	0x000000c8
        /*029c*/ 	.short	0x0100
        /*029e*/ 	.byte	0x07
	.zero		1


	//   ....[27]....
        /*02a0*/ 	.word	0x00000bb0
        /*02a4*/ 	.word	0x000000ff
        /*02a8*/ 	.word	0x000000e8
        /*02ac*/ 	.short	0x0100
        /*02ae*/ 	.byte	0x07
	.zero		1


	//   ....[28]....
        /*02b0*/ 	.word	0x00000bc0
        /*02b4*/ 	.word	0x000000ff
        /*02b8*/ 	.word	0x000000d0
        /*02bc*/ 	.short	0x0100
        /*02be*/ 	.byte	0x07
	.zero		1


	//   ....[29]....
        /*02c0*/ 	.word	0x00000bd0
        /*02c4*/ 	.word	0x000000ff
        /*02c8*/ 	.word	0x000000f0
        /*02cc*/ 	.short	0x0100
        /*02ce*/ 	.byte	0x07
	.zero		1


	//   ....[30]....
        /*02d0*/ 	.word	0x00000be0
        /*02d4*/ 	.word	0x000000ff
        /*02d8*/ 	.word	0x000000d8
        /*02dc*/ 	.short	0x0100
        /*02de*/ 	.byte	0x07
	.zero		1


	//   ....[31]....
        /*02e0*/ 	.word	0x00000bf0
        /*02e4*/ 	.word	0x000000ff
        /*02e8*/ 	.word	0x000000f8
        /*02ec*/ 	.short	0x0100
        /*02ee*/ 	.byte	0x07
	.zero		1


	//   ....[32]....
        /*02f0*/ 	.word	0x00000ce0
        /*02f4*/ 	.word	0x000000ff
        /*02f8*/ 	.word	0x00000100
        /*02fc*/ 	.short	0x0100
        /*02fe*/ 	.byte	0x05
	.zero		1


	//   ....[33]....
        /*0300*/ 	.word	0x00000cf0
        /*0304*/ 	.word	0x000000ff
        /*0308*/ 	.word	0x00000110
        /*030c*/ 	.short	0x0100
        /*030e*/ 	.byte	0x05
	.zero		1


	//   ....[34]....
        /*0310*/ 	.word	0x00000d00
        /*0314*/ 	.word	0x000000ff
        /*0318*/ 	.word	0x00000108
        /*031c*/ 	.short	0x0100
        /*031e*/ 	.byte	0x05
	.zero		1


	//   ....[35]....
        /*0320*/ 	.word	0x00000d10
        /*0324*/ 	.word	0x000000ff
        /*0328*/ 	.word	0x00000118
        /*032c*/ 	.short	0x0100
        /*032e*/ 	.byte	0x05
	.zero		1


	//   ....[36]....
        /*0330*/ 	.word	0x000015e0
        /*0334*/ 	.word	0x00000002
        /*0338*/ 	.word	0x00000110
        /*033c*/ 	.short	0x010a
        /*033e*/ 	.byte	0xff
	.zero		1


	//   ....[37]....
        /*0340*/ 	.word	0x00001610
        /*0344*/ 	.word	0x00000002
        /*0348*/ 	.word	0x00000100
        /*034c*/ 	.short	0x0101
        /*034e*/ 	.byte	0xff
	.zero		1


	//   ....[38]....
        /*0350*/ 	.word	0x000016e0
        /*0354*/ 	.word	0x000000ff
        /*0358*/ 	.word	0x00000030
        /*035c*/ 	.short	0x010a
        /*035e*/ 	.byte	0x08
	.zero		1


	//   ....[39]....
        /*0360*/ 	.word	0x00001790
        /*0364*/ 	.word	0x000000ff
        /*0368*/ 	.word	0x00000030
        /*036c*/ 	.short	0x010a
        /*036e*/ 	.byte	0x21
	.zero		1


	//   ....[40]....
        /*0370*/ 	.word	0x000018e0
        /*0374*/ 	.word	0x000000ff
        /*0378*/ 	.word	0x00000030
        /*037c*/ 	.short	0x010a
        /*037e*/ 	.byte	0x08
	.zero		1


	//   ....[41]....
        /*0380*/ 	.word	0x00001a90
        /*0384*/ 	.word	0x000000ff
        /*0388*/ 	.word	0x00000098
        /*038c*/ 	.short	0x0101
        /*038e*/ 	.byte	0x04
	.zero		1


	//   ....[42]....
        /*0390*/ 	.word	0x00001ab0
        /*0394*/ 	.word	0x000000ff
        /*0398*/ 	.word	0x00000030
        /*039c*/ 	.short	0x010a
        /*039e*/ 	.byte	0x08
	.zero		1


	//   ....[43]....
        /*03a0*/ 	.word	0x00001b40
        /*03a4*/ 	.word	0x000000ff
        /*03a8*/ 	.word	0x00000030
        /*03ac*/ 	.short	0x010a
        /*03ae*/ 	.byte	0x21
	.zero		1


	//   ....[44]....
        /*03b0*/ 	.word	0x00001c90
        /*03b4*/ 	.word	0x000000ff
        /*03b8*/ 	.word	0x00000030
        /*03bc*/ 	.short	0x010a
        /*03be*/ 	.byte	0x08
	.zero		1


	//   ....[45]....
        /*03c0*/ 	.word	0x00001e50
        /*03c4*/ 	.word	0x00000002
        /*03c8*/ 	.word	0x000000a0
        /*03cc*/ 	.short	0x010a
        /*03ce*/ 	.byte	0xff
	.zero		1


	//   ....[46]....
        /*03d0*/ 	.word	0x00001f10
        /*03d4*/ 	.word	0x00000002
        /*03d8*/ 	.word	0x00000000
        /*03dc*/ 	.short	0x0101
        /*03de*/ 	.byte	0xff
	.zero		1


	//   ....[47]....
        /*03e0*/ 	.word	0x00002470
        /*03e4*/ 	.word	0x000000ff
        /*03e8*/ 	.word	0x00000000
        /*03ec*/ 	.short	0x010a
        /*03ee*/ 	.byte	0x05
	.zero		1


	//   ....[48]....
        /*03f0*/ 	.word	0x00002500
        /*03f4*/ 	.word	0x000000ff
        /*03f8*/ 	.word	0x00000000
        /*03fc*/ 	.short	0x010a
        /*03fe*/ 	.byte	0x05
	.zero		1


	//   ....[49]....
        /*0400*/ 	.word	0x00002590
        /*0404*/ 	.word	0x000000ff
        /*0408*/ 	.word	0x00000000
        /*040c*/ 	.short	0x010a
        /*040e*/ 	.byte	0x05
	.zero		1


	//   ....[50]....
        /*0410*/ 	.word	0x00002620
        /*0414*/ 	.word	0x000000ff
        /*0418*/ 	.word	0x00000000
        /*041c*/ 	.short	0x010a
        /*041e*/ 	.byte	0x05
	.zero		1


	//   ....[51]....
        /*0420*/ 	.word	0x000026b0
        /*0424*/ 	.word	0x000000ff
        /*0428*/ 	.word	0x00000000
        /*042c*/ 	.short	0x010a
        /*042e*/ 	.byte	0x05
	.zero		1


	//   ....[52]....
        /*0430*/ 	.word	0x00002750
        /*0434*/ 	.word	0x00000000
        /*0438*/ 	.word	0x00000000
        /*043c*/ 	.short	0x010a
        /*043e*/ 	.byte	0xff
	.zero		1


	//   ....[53]....
        /*0440*/ 	.word	0x00002870
        /*0444*/ 	.word	0x00000000
        /*0448*/ 	.word	0x00000100
        /*044c*/ 	.short	0x010a
        /*044e*/ 	.byte	0xff
	.zero		1


	//   ....[54]....
        /*0450*/ 	.word	0x000028e0
        /*0454*/ 	.word	0x00000000
        /*0458*/ 	.word	0x00000000
        /*045c*/ 	.short	0x0101
        /*045e*/ 	.byte	0xff
	.zero		1


	//   ....[55]....
        /*0460*/ 	.word	0x00002900
        /*0464*/ 	.word	0x000000ff
        /*0468*/ 	.word	0x000000b0
        /*046c*/ 	.short	0x010a
        /*046e*/ 	.byte	0x05
	.zero		1


	//   ....[56]....
        /*0470*/ 	.word	0x00002a20
        /*0474*/ 	.word	0x00000000
        /*0478*/ 	.word	0x000000a0
        /*047c*/ 	.short	0x010a
        /*047e*/ 	.byte	0xff
	.zero		1


	//   ....[57]....
        /*0480*/ 	.word	0x00002b20
        /*0484*/ 	.word	0x00000000
        /*0488*/ 	.word	0x00000000
        /*048c*/ 	.short	0x0101
        /*048e*/ 	.byte	0xff
	.zero		1


	//   ....[58]....
        /*0490*/ 	.word	0x00002bb0
        /*0494*/ 	.word	0x000000ff
        /*0498*/ 	.word	0x000000b0
        /*049c*/ 	.short	0x0106
        /*049e*/ 	.byte	0x05
	.zero		1


	//   ....[59]....
        /*04a0*/ 	.word	0x00002bd0
        /*04a4*/ 	.word	0x000000ff
        /*04a8*/ 	.word	0x000000b0
        /*04ac*/ 	.short	0x010a
        /*04ae*/ 	.byte	0x05
	.zero		1


	//   ....[60]....
        /*04b0*/ 	.word	0x00002c60
        /*04b4*/ 	.word	0x000000ff
        /*04b8*/ 	.word	0x000000b0
        /*04bc*/ 	.short	0x0106
        /*04be*/ 	.byte	0x04
	.zero		1


	//   ....[61]....
        /*04c0*/ 	.word	0x00002ca0
        /*04c4*/ 	.word	0x00000000
        /*04c8*/ 	.word	0x000000b0
        /*04cc*/ 	.short	0x010a
        /*04ce*/ 	.byte	0xff
	.zero		1


	//   ....[62]....
        /*04d0*/ 	.word	0x00003260
        /*04d4*/ 	.word	0x00000000
        /*04d8*/ 	.word	0x000000a0
        /*04dc*/ 	.short	0x010a
        /*04de*/ 	.byte	0xff
	.zero		1


	//   ....[63]....
        /*04e0*/ 	.word	0x00003370
        /*04e4*/ 	.word	0x00000003
        /*04e8*/ 	.word	0x00000000
        /*04ec*/ 	.short	0x0101
        /*04ee*/ 	.byte	0xff
	.zero		1


	//   ....[64]....
        /*04f0*/ 	.word	0x00003380
        /*04f4*/ 	.word	0x000000ff
        /*04f8*/ 	.word	0x00000000
        /*04fc*/ 	.short	0x010a
        /*04fe*/ 	.byte	0x07
	.zero		1


	//   ....[65]....
        /*0500*/ 	.word	0x00003400
        /*0504*/ 	.word	0x000000ff
        /*0508*/ 	.word	0x000000e0
        /*050c*/ 	.short	0x010a
        /*050e*/ 	.byte	0x06
	.zero		1


	//   ....[66]....
        /*0510*/ 	.word	0x000034d0
        /*0514*/ 	.word	0x000000ff
        /*0518*/ 	.word	0x00000000
        /*051c*/ 	.short	0x010a
        /*051e*/ 	.byte	0x0b
	.zero		1


	//   ....[67]....
        /*0520*/ 	.word	0x00003600
        /*0524*/ 	.word	0x000000ff
        /*0528*/ 	.word	0x00000000
        /*052c*/ 	.short	0x010a
        /*052e*/ 	.byte	0x22
	.zero		1


	//   ....[68]....
        /*0530*/ 	.word	0x000039e0
        /*0534*/ 	.word	0x000000ff
        /*0538*/ 	.word	0x00000000
        /*053c*/ 	.short	0x010a
        /*053e*/ 	.byte	0x06
	.zero		1


	//   ....[69]....
        /*0540*/ 	.word	0x00003a70
        /*0544*/ 	.word	0x000000ff
        /*0548*/ 	.word	0x00000000
        /*054c*/ 	.short	0x010a
        /*054e*/ 	.byte	0x06
	.zero		1


	//   ....[70]....
        /*0550*/ 	.word	0x00003b00
        /*0554*/ 	.word	0x000000ff
        /*0558*/ 	.word	0x00000000
        /*055c*/ 	.short	0x010a
        /*055e*/ 	.byte	0x06
	.zero		1


	//   ....[71]....
        /*0560*/ 	.word	0x00003b90
        /*0564*/ 	.word	0x000000ff
        /*0568*/ 	.word	0x00000000
        /*056c*/ 	.short	0x010a
        /*056e*/ 	.byte	0x07
	.zero		1


	//   ....[72]....
        /*0570*/ 	.word	0x00003fc0
        /*0574*/ 	.word	0x00000000
        /*0578*/ 	.word	0x000000a0
        /*057c*/ 	.short	0x010a
        /*057e*/ 	.byte	0xff
	.zero		1


	//   ....[73]....
        /*0580*/ 	.word	0x00004080
        /*0584*/ 	.word	0x00000000
        /*0588*/ 	.word	0x00000000
        /*058c*/ 	.short	0x0101
        /*058e*/ 	.byte	0xff
	.zero		1


	//   ....[74]....
        /*0590*/ 	.word	0x000043a0
        /*0594*/ 	.word	0x000000ff
        /*0598*/ 	.word	0x00000098
        /*059c*/ 	.short	0x010a
        /*059e*/ 	.byte	0x07
	.zero		1


	//   ....[75]....
        /*05a0*/ 	.word	0x000045c0
        /*05a4*/ 	.word	0x000000ff
        /*05a8*/ 	.word	0x00000078
        /*05ac*/ 	.short	0x010a
        /*05ae*/ 	.byte	0x0f
	.zero		1


	//   ....[76]....
        /*05b0*/ 	.word	0x000047c0
        /*05b4*/ 	.word	0x000000ff
        /*05b8*/ 	.word	0x00000060
        /*05bc*/ 	.short	0x010b
        /*05be*/ 	.byte	0x0f
	.zero		1


	//   ....[77]....
        /*05c0*/ 	.word	0x00004810
        /*05c4*/ 	.word	0x000000ff
        /*05c8*/ 	.word	0x00000000
        /*05cc*/ 	.short	0x0101
        /*05ce*/ 	.byte	0x10
	.zero		1


	//   ....[78]....
        /*05d0*/ 	.word	0x00004850
        /*05d4*/ 	.word	0x000000ff
        /*05d8*/ 	.word	0x00000078
        /*05dc*/ 	.short	0x010a
        /*05de*/ 	.byte	0x0d
	.zero		1


	//   ....[79]....
        /*05e0*/ 	.word	0x00004a90
        /*05e4*/ 	.word	0x000000ff
        /*05e8*/ 	.word	0x00000060
        /*05ec*/ 	.short	0x010b
        /*05ee*/ 	.byte	0x0d
	.zero		1


	//   ....[80]....
        /*05f0*/ 	.word	0x00004b00
        /*05f4*/ 	.word	0x000000ff
        /*05f8*/ 	.word	0x00000000
        /*05fc*/ 	.short	0x0101
        /*05fe*/ 	.byte	0x0f
	.zero		1


	//   ....[81]....
        /*0600*/ 	.word	0x00004b50
        /*0604*/ 	.word	0x000000ff
        /*0608*/ 	.word	0x00000000
        /*060c*/ 	.short	0x010a
        /*060e*/ 	.byte	0x04
	.zero		1


	//   ....[82]....
        /*0610*/ 	.word	0x00004be0
        /*0614*/ 	.word	0x000000ff
        /*0618*/ 	.word	0x00000000
        /*061c*/ 	.short	0x010a
        /*061e*/ 	.byte	0x04
	.zero		1


	//   ....[83]....
        /*0620*/ 	.word	0x00004c80
        /*0624*/ 	.word	0x00000000
        /*0628*/ 	.word	0x00000000
        /*062c*/ 	.short	0x010a
        /*062e*/ 	.byte	0xff
	.zero		1


	//   ....[84]....
        /*0630*/ 	.word	0x00005000
        /*0634*/ 	.word	0x00000000
        /*0638*/ 	.word	0x000000a0
        /*063c*/ 	.short	0x010a
        /*063e*/ 	.byte	0xff
	.zero		1


	//   ....[85]....
        /*0640*/ 	.word	0x00005110
        /*0644*/ 	.word	0x00000000
        /*0648*/ 	.word	0x00000000
        /*064c*/ 	.short	0x0101
        /*064e*/ 	.byte	0xff
	.zero		1


	//   ....[86]....
        /*0650*/ 	.word	0x00005b60
        /*0654*/ 	.word	0x00000002
        /*0658*/ 	.word	0x00000060
        /*065c*/ 	.short	0x010a
        /*065e*/ 	.byte	0xff
	.zero		1


	//   ....[87]....
        /*0660*/ 	.word	0x00005ba0
        /*0664*/ 	.word	0x00000052
        /*0668*/ 	.word	0x000000c0
        /*066c*/ 	.short	0x010a
        /*066e*/ 	.byte	0xff
	.zero		1


	//   ....[88]....
        /*0670*/ 	.word	0x00005c90
        /*0674*/ 	.word	0x00000002
        /*0678*/ 	.word	0x00000060
        /*067c*/ 	.short	0x010a
        /*067e*/ 	.byte	0xff
	.zero		1


	//   ....[89]....
        /*0680*/ 	.word	0x00005ec0
        /*0684*/ 	.word	0x00000052
        /*0688*/ 	.word	0x000000c0
        /*068c*/ 	.short	0x010a
        /*068e*/ 	.byte	0xff
	.zero		1


	//   ....[90]....
        /*0690*/ 	.word	0x00006550
        /*0694*/ 	.word	0x00000000
        /*0698*/ 	.word	0x00000000
        /*069c*/ 	.short	0x0101
        /*069e*/ 	.byte	0xff
	.zero		1


	//   ....[91]....
        /*06a0*/ 	.word	0x00006560
        /*06a4*/ 	.word	0x00000002
        /*06a8*/ 	.word	0x00000060
        /*06ac*/ 	.short	0x010a
        /*06ae*/ 	.byte	0xff
	.zero		1


	//   ....[92]....
        /*06b0*/ 	.word	0x00006630
        /*06b4*/ 	.word	0x00000002
        /*06b8*/ 	.word	0x00000060
        /*06bc*/ 	.short	0x010a
        /*06be*/ 	.byte	0xff
	.zero		1


	//   ....[93]....
        /*06c0*/ 	.word	0x000068d0
        /*06c4*/ 	.word	0x000000ff
        /*06c8*/ 	.word	0x00000000
        /*06cc*/ 	.short	0x0101
        /*06ce*/ 	.byte	0x05
	.zero		1


	//   ....[94]....
        /*06d0*/ 	.word	0x00006e10
        /*06d4*/ 	.word	0x00000000
        /*06d8*/ 	.word	0x00000000
        /*06dc*/ 	.short	0x0101
        /*06de*/ 	.byte	0xff
	.zero		1


	//   ....[95]....
        /*06e0*/ 	.word	0x00007080
        /*06e4*/ 	.word	0x000000ff
        /*06e8*/ 	.word	0x00000000
        /*06ec*/ 	.short	0x0101
        /*06ee*/ 	.byte	0x04
	.zero		1


	//   ....[96]....
        /*06f0*/ 	.word	0x000070a0
        /*06f4*/ 	.word	0x00000002
        /*06f8*/ 	.word	0x00000110
        /*06fc*/ 	.short	0x010a
        /*06fe*/ 	.byte	0xff
	.zero		1


	//   ....[97]....
        /*0700*/ 	.word	0x00007100
        /*0704*/ 	.word	0x00000002
        /*0708*/ 	.word	0x00000030
        /*070c*/ 	.short	0x010a
        /*070e*/ 	.byte	0xff
	.zero		1


	//   ....[98]....
        /*0710*/ 	.word	0x00007160
        /*0714*/ 	.word	0x00000002
        /*0718*/ 	.word	0x00000030
        /*071c*/ 	.short	0x010a
        /*071e*/ 	.byte	0xff
	.zero		1


	//   ....[99]....
        /*0720*/ 	.word	0x000071b0
        /*0724*/ 	.word	0x00000002
        /*0728*/ 	.word	0x000000a0
        /*072c*/ 	.short	0x010a
        /*072e*/ 	.byte	0xff
	.zero		1


	//   ....[100]....
        /*0730*/ 	.word	0x00007210
        /*0734*/ 	.word	0x00000000
        /*0738*/ 	.word	0x00000000
        /*073c*/ 	.short	0x010a
        /*073e*/ 	.byte	0xff
	.zero		1


	//   ....[101]....
        /*0740*/ 	.word	0x00007270
        /*0744*/ 	.word	0x00000000
        /*0748*/ 	.word	0x00000000
        /*074c*/ 	.short	0x010a
        /*074e*/ 	.byte	0xff
	.zero		1


	//   ....[102]....
        /*0750*/ 	.word	0x000072d0
        /*0754*/ 	.word	0x00000000
        /*0758*/ 	.word	0x00000000
        /*075c*/ 	.short	0x010a
        /*075e*/ 	.byte	0xff
	.zero		1


	//   ....[103]....
        /*0760*/ 	.word	0x00007330
        /*0764*/ 	.word	0x00000000
        /*0768*/ 	.word	0x00000000
        /*076c*/ 	.short	0x010a
        /*076e*/ 	.byte	0xff
	.zero		1


	//   ....[104]....
        /*0770*/ 	.word	0x00007390
        /*0774*/ 	.word	0x00000000
        /*0778*/ 	.word	0x00000000
        /*077c*/ 	.short	0x010a
        /*077e*/ 	.byte	0xff
	.zero		1


	//   ....[105]....
        /*0780*/ 	.word	0x000073e0
        /*0784*/ 	.word	0x00000000
        /*0788*/ 	.word	0x00000100
        /*078c*/ 	.short	0x010a
        /*078e*/ 	.byte	0xff
	.zero		1


	//   ....[106]....
        /*0790*/ 	.word	0x00007440
        /*0794*/ 	.word	0x00000000
        /*0798*/ 	.word	0x000000b0
        /*079c*/ 	.short	0x010a
        /*079e*/ 	.byte	0xff
	.zero		1


	//   ....[107]....
        /*07a0*/ 	.word	0x00007490
        /*07a4*/ 	.word	0x00000000
        /*07a8*/ 	.word	0x000000a0
        /*07ac*/ 	.short	0x010a
        /*07ae*/ 	.byte	0xff
	.zero		1


	//   ....[108]....
        /*07b0*/ 	.word	0x000074f0
        /*07b4*/ 	.word	0x00000000
        /*07b8*/ 	.word	0x000000b0
        /*07bc*/ 	.short	0x010a
        /*07be*/ 	.byte	0xff
	.zero		1


	//   ....[109]....
        /*07c0*/ 	.word	0x00007540
        /*07c4*/ 	.word	0x00000000
        /*07c8*/ 	.word	0x000000a0
        /*07cc*/ 	.short	0x010a
        /*07ce*/ 	.byte	0xff
	.zero		1


	//   ....[110]....
        /*07d0*/ 	.word	0x000075a0
        /*07d4*/ 	.word	0x00000002
        /*07d8*/ 	.word	0x000000e0
        /*07dc*/ 	.short	0x010a
        /*07de*/ 	.byte	0xff
	.zero		1


	//   ....[111]....
        /*07e0*/ 	.word	0x00007600
        /*07e4*/ 	.word	0x00000000
        /*07e8*/ 	.word	0x00000000
        /*07ec*/ 	.short	0x010a
        /*07ee*/ 	.byte	0xff
	.zero		1


	//   ....[112]....
        /*07f0*/ 	.word	0x00007660
        /*07f4*/ 	.word	0x00000000
        /*07f8*/ 	.word	0x00000000
        /*07fc*/ 	.short	0x010a
        /*07fe*/ 	.byte	0xff
	.zero		1


	//   ....[113]....
        /*0800*/ 	.word	0x000076c0
        /*0804*/ 	.word	0x00000000
        /*0808*/ 	.word	0x00000000
        /*080c*/ 	.short	0x010a
        /*080e*/ 	.byte	0xff
	.zero		1


	//   ....[114]....
        /*0810*/ 	.word	0x00007720
        /*0814*/ 	.word	0x00000000
        /*0818*/ 	.word	0x00000000
        /*081c*/ 	.short	0x010a
        /*081e*/ 	.byte	0xff
	.zero		1


	//   ....[115]....
        /*0820*/ 	.word	0x00007780
        /*0824*/ 	.word	0x00000000
        /*0828*/ 	.word	0x00000000
        /*082c*/ 	.short	0x010a
        /*082e*/ 	.byte	0xff
	.zero		1


	//   ....[116]....
        /*0830*/ 	.word	0x000077d0
        /*0834*/ 	.word	0x00000000
        /*0838*/ 	.word	0x000000a0
        /*083c*/ 	.short	0x010a
        /*083e*/ 	.byte	0xff
	.zero		1


	//   ....[117]....
        /*0840*/ 	.word	0x00007830
        /*0844*/ 	.word	0x00000000
        /*0848*/ 	.word	0x00000098
        /*084c*/ 	.short	0x010a
        /*084e*/ 	.byte	0xff
	.zero		1


	//   ....[118]....
        /*0850*/ 	.word	0x00007890
        /*0854*/ 	.word	0x00000000
        /*0858*/ 	.word	0x00000078
        /*085c*/ 	.short	0x010a
        /*085e*/ 	.byte	0xff
	.zero		1


	//   ....[119]....
        /*0860*/ 	.word	0x000078f0
        /*0864*/ 	.word	0x00000000
        /*0868*/ 	.word	0x00000078
        /*086c*/ 	.short	0x010a
        /*086e*/ 	.byte	0xff
	.zero		1


	//   ....[120]....
        /*0870*/ 	.word	0x00007950
        /*0874*/ 	.word	0x00000000
        /*0878*/ 	.word	0x00000000
        /*087c*/ 	.short	0x010a
        /*087e*/ 	.byte	0xff
	.zero		1


	//   ....[121]....
        /*0880*/ 	.word	0x000079b0
        /*0884*/ 	.word	0x00000000
        /*0888*/ 	.word	0x00000000
        /*088c*/ 	.short	0x010a
        /*088e*/ 	.byte	0xff
	.zero		1


	//   ....[122]....
        /*0890*/ 	.word	0x00007a00
        /*0894*/ 	.word	0x00000000
        /*0898*/ 	.word	0x000000a0
        /*089c*/ 	.short	0x010a
        /*089e*/ 	.byte	0xff
	.zero		1


	//   ....[123]....
        /*08a0*/ 	.word	0x00007a50
        /*08a4*/ 	.word	0x00000002
        /*08a8*/ 	.word	0x00000060
        /*08ac*/ 	.short	0x010a
        /*08ae*/ 	.byte	0xff
	.zero		1


	//   ....[124]....
        /*08b0*/ 	.word	0x00007aa0
        /*08b4*/ 	.word	0x00000052
        /*08b8*/ 	.word	0x000000c0
        /*08bc*/ 	.short	0x010a
        /*08be*/ 	.byte	0xff
	.zero		1


	//   ....[125]....
        /*08c0*/ 	.word	0x00007af0
        /*08c4*/ 	.word	0x00000002
        /*08c8*/ 	.word	0x00000060
        /*08cc*/ 	.short	0x010a
        /*08ce*/ 	.byte	0xff
	.zero		1


	//----- nvinfo : EIATTR_NUM_MBARRIERS
	.align		4
.L_47:
        /*08d0*/ 	.byte	0x03, 0x38
        /*08d2*/ 	.short	0x0024


	//----- nvinfo : EIATTR_EXIT_INSTR_OFFSETS
	.align		4
        /*08d4*/ 	.byte	0x04, 0x1c
        /*08d6*/ 	.short	(.L_49 - .L_48)


	//   ....[0]....
.L_48:
        /*08d8*/ 	.word	0x00002780


	//   ....[1]....
        /*08dc*/ 	.word	0x00002c70


	//   ....[2]....
        /*08e0*/ 	.word	0x00002cd0


	//   ....[3]....
        /*08e4*/ 	.word	0x00003df0


	//   ....[4]....
        /*08e8*/ 	.word	0x00004cb0


	//   ....[5]....
        /*08ec*/ 	.word	0x00004cf0


	//   ....[6]....
        /*08f0*/ 	.word	0x00006f70


	//   ....[7]....
        /*08f4*/ 	.word	0x00006ff0


	//   ....[8]....
        /*08f8*/ 	.word	0x00007020


	//   ....[9]....
        /*08fc*/ 	.word	0x00007090


	//----- nvinfo : EIATTR_MAX_THREADS
	.align		4
.L_49:
        /*0900*/ 	.byte	0x04, 0x05
        /*0902*/ 	.short	(.L_51 - .L_50)
.L_50:
        /*0904*/ 	.word	0x00000100
        /*0908*/ 	.word	0x00000001
        /*090c*/ 	.word	0x00000001


	//----- nvinfo : EIATTR_CRS_STACK_SIZE
	.align		4
.L_51:
        /*0910*/ 	.byte	0x04, 0x1e
        /*0912*/ 	.short	(.L_53 - .L_52)
.L_52:
        /*0914*/ 	.word	0x00000000


	//----- nvinfo : EIATTR_CBANK_PARAM_SIZE
	.align		4
.L_53:
        /*0918*/ 	.byte	0x03, 0x19
        /*091a*/ 	.short	0x0800


	//----- nvinfo : EIATTR_PARAM_CBANK
	.align		4
        /*091c*/ 	.byte	0x04, 0x0a
        /*091e*/ 	.short	(.L_55 - .L_54)
	.align		4
.L_54:
        /*0920*/ 	.word	index@(.nv.constant0._ZN7cutlass13device_kernelINS_4gemm6kernel13GemmUniversalIN4cute5tupleIJiiiiEEENS1_10collective13CollectiveMmaINS1_35MainloopSm100TmaUmmaWarpSpecializedILi6ELi2ELi4ENS5_IJNS4_1CILi1EEESB_SB_EEEEENS5_IJNSA_ILi64EEESE_SE_EEEfNS5_IJSB_llEEEfNS5_IJlSB_lEEENS4_8TiledMMAINS4_8MMA_AtomIJNS4_17SM100_MMA_TF32_SSINS_10tfloat32_tESL_fLi64ELi64ELNS4_4UMMA5MajorE1ELSN_0ELNSM_7ScaleInE0ELSO_0EEEEEENS4_6LayoutISC_NS5_IJNSA_ILi0EEESS_SS_EEEEENS5_IJNS4_10UnderscoreESV_SV_EEEEENS4_13SM90_TMA_LOADENS4_14ComposedLayoutINS4_7SwizzleILi2ELi5ELi2EEENS4_18smem_ptr_flag_bitsILi32EEENSR_INS5_IJNSA_ILi32EEENSA_ILi4EEEEEENS5_IJSB_S14_EEEEEEEvNS4_8identityESY_NSZ_INS10_ILi3ELi4ELi3EEES13_NSR_INS5_IJNSA_ILi8EEES14_EEENS5_IJS14_SB_EEEEEEEvS1A_EENS_8epilogue10collective18CollectiveEpilogueINS1I_23Sm100TmaWarpSpecializedILi3ELi2ELi16ELb1ELb0EEEJSF_NS5_IJNSR_ISE_SB_EENSR_IS14_SB_EEEEEfSH_fSH_NS1I_6fusion15FusionCallbacksIS1M_NS1Q_17LinearCombinationIffffLNS_15FloatRoundStyleE2EEESF_S1P_JEEENS4_5SM1004TMEM4LOAD26SM100_TMEM_LOAD_16dp128b8xESY_S1G_NS4_17SM75_U32x4_LDSM_NENS4_14SM90_TMA_STOREES1G_NS4_17SM90_U32x4_STSM_NENS4_39AutoVectorizingCopyWithAssumedAlignmentILi128EEEEEEvvEEEEvNT_6ParamsE)
        /*0924*/ 	.short	0x0380
        /*0926*/ 	.short	0x0800


	//----- nvinfo : EIATTR_SW_WAR
	.align		4
.L_55:
        /*0928*/ 	.byte	0x04, 0x36
        /*092a*/ 	.short	(.L_57 - .L_56)
.L_56:
        /*092c*/ 	.word	0x00000008
.L_57:


//--------------------- .nv.callgraph             --------------------------
	.section	.nv.callgraph,"",@"SHT_CUDA_CALLGRAPH"
	.align	4
	.sectionentsize	8
	.align		4
        /*0000*/ 	.word	0x00000000
	.align		4
        /*0004*/ 	.word	0xffffffff
	.align		4
        /*0008*/ 	.word	index@(_ZN7cutlass13device_kernelINS_4gemm6kernel13GemmUniversalIN4cute5tupleIJiiiiEEENS1_10collective13CollectiveMmaINS1_35MainloopSm100TmaUmmaWarpSpecializedILi6ELi2ELi4ENS5_IJNS4_1CILi1EEESB_SB_EEEEENS5_IJNSA_ILi64EEESE_SE_EEEfNS5_IJSB_llEEEfNS5_IJlSB_lEEENS4_8TiledMMAINS4_8MMA_AtomIJNS4_17SM100_MMA_TF32_SSINS_10tfloat32_tESL_fLi64ELi64ELNS4_4UMMA5MajorE1ELSN_0ELNSM_7ScaleInE0ELSO_0EEEEEENS4_6LayoutISC_NS5_IJNSA_ILi0EEESS_SS_EEEEENS5_IJNS4_10UnderscoreESV_SV_EEEEENS4_13SM90_TMA_LOADENS4_14ComposedLayoutINS4_7SwizzleILi2ELi5ELi2EEENS4_18smem_ptr_flag_bitsILi32EEENSR_INS5_IJNSA_ILi32EEENSA_ILi4EEEEEENS5_IJSB_S14_EEEEEEEvNS4_8identityESY_NSZ_INS10_ILi3ELi4ELi3EEES13_NSR_INS5_IJNSA_ILi8EEES14_EEENS5_IJS14_SB_EEEEEEEvS1A_EENS_8epilogue10collective18CollectiveEpilogueINS1I_23Sm100TmaWarpSpecializedILi3ELi2ELi16ELb1ELb0EEEJSF_NS5_IJNSR_ISE_SB_EENSR_IS14_SB_EEEEEfSH_fSH_NS1I_6fusion15FusionCallbacksIS1M_NS1Q_17LinearCombinationIffffLNS_15FloatRoundStyleE2EEESF_S1P_JEEENS4_5SM1004TMEM4LOAD26SM100_TMEM_LOAD_16dp128b8xESY_S1G_NS4_17SM75_U32x4_LDSM_NENS4_14SM90_TMA_STOREES1G_NS4_17SM90_U32x4_STSM_NENS4_39AutoVectorizingCopyWithAssumedAlignmentILi128EEEEEEvvEEEEvNT_6ParamsE)
	.align		4
        /*000c*/ 	.word	index@(__assertfail)
	.align		4
        /*0010*/ 	.word	0x00000000
	.align		4
        /*0014*/ 	.word	0xfffffffe
	.align		4
        /*0018*/ 	.word	0x00000000
	.align		4
        /*001c*/ 	.word	0xfffffffd
	.align		4
        /*0020*/ 	.word	0x00000000
	.align		4
        /*0024*/ 	.word	0xfffffffc


//--------------------- .nv.constant4             --------------------------
	.section	.nv.constant4,"a",@progbits
	.align	8
	.align		8
.nv.constant4:
        /*0000*/ 	.dword	__assertfail
	.align		8
        /*0008*/ 	.dword	__unnamed_1
	.align		8
        /*0010*/ 	.dword	__unnamed_2
	.align		8
        /*0018*/ 	.dword	_ZN40_INTERNAL_5d19bc54_4_k_cu_8164ac04_304804cuda3std3__45__cpo5beginE
	.align		8
        /*0020*/ 	.dword	_ZN40_INTERNAL_5d19bc54_4_k_cu_8164ac04_304804cuda3std3__45__cpo3endE
	.align		8
        /*0028*/ 	.dword	_ZN40_INTERNAL_5d19bc54_4_k_cu_8164ac04_304804cuda3std3__45__cpo6cbeginE
	.align		8
        /*0030*/ 	.dword	_ZN40_INTERNAL_5d19bc54_4_k_cu_8164ac04_304804cuda3std3__45__cpo4cendE
	.align		8
        /*0038*/ 	.dword	_ZN40_INTERNAL_5d19bc54_4_k_cu_8164ac04_304804cuda3std3__442_GLOBAL__N__5d19bc54_4_k_cu_8164ac04_304806ignoreE
	.align		8
        /*0040*/ 	.dword	_ZN40_INTERNAL_5d19bc54_4_k_cu_8164ac04_304804cuda3std3__419piecewise_constructE
	.align		8
        /*0048*/ 	.dword	_ZN40_INTERNAL_5d19bc54_4_k_cu_8164ac04_304804cuda3std3__48in_placeE
	.align		8
        /*0050*/ 	.dword	_ZN40_INTERNAL_5d19bc54_4_k_cu_8164ac04_304804cuda3std6ranges3__45__cpo4swapE
	.align		8
        /*0058*/ 	.dword	_ZN40_INTERNAL_5d19bc54_4_k_cu_8164ac04_304804cuda3std6ranges3__45__cpo9iter_moveE
	.align		8
        /*0060*/ 	.dword	_ZN40_INTERNAL_5d19bc54_4_k_cu_8164ac04_304804cute7productE
	.align		8
        /*0068*/ 	.dword	_ZN40_INTERNAL_5d19bc54_4_k_cu_8164ac04_304804cute1_E
	.align		8
        /*0070*/ 	.dword	$str$25
	.align		8
        /*0078*/ 	.dword	$str$26
	.align		8
        /*0080*/ 	.dword	$str$27
	.align		8
        /*0088*/ 	.dword	$str$28


//--------------------- .text._ZN7cutlass13device_kernelINS_4gemm6kernel13GemmUniversalIN4cute5tupleIJiiiiEEENS1_10collective13CollectiveMmaINS1_35MainloopSm100TmaUmmaWarpSpecializedILi6ELi2ELi4ENS5_IJNS4_1CILi1EEESB_SB_EEEEENS5_IJNSA_ILi64EEESE_SE_EEEfNS5_IJSB_llEEEfNS5_IJlSB_lEEENS4_8TiledMMAINS4_8MMA_AtomIJNS4_17SM100_MMA_TF32_SSINS_10tfloat32_tESL_fLi64ELi64ELNS4_4UMMA5MajorE1ELSN_0ELNSM_7ScaleInE0ELSO_0EEEEEENS4_6LayoutISC_NS5_IJNSA_ILi0EEESS_SS_EEEEENS5_IJNS4_10UnderscoreESV_SV_EEEEENS4_13SM90_TMA_LOADENS4_14ComposedLayoutINS4_7SwizzleILi2ELi5ELi2EEENS4_18smem_ptr_flag_bitsILi32EEENSR_INS5_IJNSA_ILi32EEENSA_ILi4EEEEEENS5_IJSB_S14_EEEEEEEvNS4_8identityESY_NSZ_INS10_ILi3ELi4ELi3EEES13_NSR_INS5_IJNSA_ILi8EEES14_EEENS5_IJS14_SB_EEEEEEEvS1A_EENS_8epilogue10collective18CollectiveEpilogueINS1I_23Sm100TmaWarpSpecializedILi3ELi2ELi16ELb1ELb0EEEJSF_NS5_IJNSR_ISE_SB_EENSR_IS14_SB_EEEEEfSH_fSH_NS1I_6fusion15FusionCallbacksIS1M_NS1Q_17LinearCombinationIffffLNS_15FloatRoundStyleE2EEESF_S1P_JEEENS4_5SM1004TMEM4LOAD26SM100_TMEM_LOAD_16dp128b8xESY_S1G_NS4_17SM75_U32x4_LDSM_NENS4_14SM90_TMA_STOREES1G_NS4_17SM90_U32x4_STSM_NENS4_39AutoVectorizingCopyWithAssumedAlignmentILi128EEEEEEvvEEEEvNT_6ParamsE --------------------------
	.section	.text._ZN7cutlass13device_kernelINS_4gemm6kernel13GemmUniversalIN4cute5tupleIJiiiiEEENS1_10collective13CollectiveMmaINS1_35MainloopSm100TmaUmmaWarpSpecializedILi6ELi2ELi4ENS5_IJNS4_1CILi1EEESB_SB_EEEEENS5_IJNSA_ILi64EEESE_SE_EEEfNS5_IJSB_llEEEfNS5_IJlSB_lEEENS4_8TiledMMAINS4_8MMA_AtomIJNS4_17SM100_MMA_TF32_SSINS_10tfloat32_tESL_fLi64ELi64ELNS4_4UMMA5MajorE1ELSN_0ELNSM_7ScaleInE0ELSO_0EEEEEENS4_6LayoutISC_NS5_IJNSA_ILi0EEESS_SS_EEEEENS5_IJNS4_10UnderscoreESV_SV_EEEEENS4_13SM90_TMA_LOADENS4_14ComposedLayoutINS4_7SwizzleILi2ELi5ELi2EEENS4_18smem_ptr_flag_bitsILi32EEENSR_INS5_IJNSA_ILi32EEENSA_ILi4EEEEEENS5_IJSB_S14_EEEEEEEvNS4_8identityESY_NSZ_INS10_ILi3ELi4ELi3EEES13_NSR_INS5_IJNSA_ILi8EEES14_EEENS5_IJS14_SB_EEEEEEEvS1A_EENS_8epilogue10collective18CollectiveEpilogueINS1I_23Sm100TmaWarpSpecializedILi3ELi2ELi16ELb1ELb0EEEJSF_NS5_IJNSR_ISE_SB_EENSR_IS14_SB_EEEEEfSH_fSH_NS1I_6fusion15FusionCallbacksIS1M_NS1Q_17LinearCombinationIffffLNS_15FloatRoundStyleE2EEESF_S1P_JEEENS4_5SM1004TMEM4LOAD26SM100_TMEM_LOAD_16dp128b8xESY_S1G_NS4_17SM75_U32x4_LDSM_NENS4_14SM90_TMA_STOREES1G_NS4_17SM90_U32x4_STSM_NENS4_39AutoVectorizingCopyWithAssumedAlignmentILi128EEEEEEvvEEEEvNT_6ParamsE,"ax",@progbits
	.align	128
.text._ZN7cutlass13device_kernelINS_4gemm6kernel13GemmUniversalIN4cute5tupleIJiiiiEEENS1_10collective13CollectiveMmaINS1_35MainloopSm100TmaUmmaWarpSpecializedILi6ELi2ELi4ENS5_IJNS4_1CILi1EEESB_SB_EEEEENS5_IJNSA_ILi64EEESE_SE_EEEfNS5_IJSB_llEEEfNS5_IJlSB_lEEENS4_8TiledMMAINS4_8MMA_AtomIJNS4_17SM100_MMA_TF32_SSINS_10tfloat32_tESL_fLi64ELi64ELNS4_4UMMA5MajorE1ELSN_0ELNSM_7ScaleInE0ELSO_0EEEEEENS4_6LayoutISC_NS5_IJNSA_ILi0EEESS_SS_EEEEENS5_IJNS4_10UnderscoreESV_SV_EEEEENS4_13SM90_TMA_LOADENS4_14ComposedLayoutINS4_7SwizzleILi2ELi5ELi2EEENS4_18smem_ptr_flag_bitsILi32EEENSR_INS5_IJNSA_ILi32EEENSA_ILi4EEEEEENS5_IJSB_S14_EEEEEEEvNS4_8identityESY_NSZ_INS10_ILi3ELi4ELi3EEES13_NSR_INS5_IJNSA_ILi8EEES14_EEENS5_IJS14_SB_EEEEEEEvS1A_EENS_8epilogue10collective18CollectiveEpilogueINS1I_23Sm100TmaWarpSpecializedILi3ELi2ELi16ELb1ELb0EEEJSF_NS5_IJNSR_ISE_SB_EENSR_IS14_SB_EEEEEfSH_fSH_NS1I_6fusion15FusionCallbacksIS1M_NS1Q_17LinearCombinationIffffLNS_15FloatRoundStyleE2EEESF_S1P_JEEENS4_5SM1004TMEM4LOAD26SM100_TMEM_LOAD_16dp128b8xESY_S1G_NS4_17SM75_U32x4_LDSM_NENS4_14SM90_TMA_STOREES1G_NS4_17SM90_U32x4_STSM_NENS4_39AutoVectorizingCopyWithAssumedAlignmentILi128EEEEEEvvEEEEvNT_6ParamsE:
        .type           _ZN7cutlass13device_kernelINS_4gemm6kernel13GemmUniversalIN4cute5tupleIJiiiiEEENS1_10collective13CollectiveMmaINS1_35MainloopSm100TmaUmmaWarpSpecializedILi6ELi2ELi4ENS5_IJNS4_1CILi1EEESB_SB_EEEEENS5_IJNSA_ILi64EEESE_SE_EEEfNS5_IJSB_llEEEfNS5_IJlSB_lEEENS4_8TiledMMAINS4_8MMA_AtomIJNS4_17SM100_MMA_TF32_SSINS_10tfloat32_tESL_fLi64ELi64ELNS4_4UMMA5MajorE1ELSN_0ELNSM_7ScaleInE0ELSO_0EEEEEENS4_6LayoutISC_NS5_IJNSA_ILi0EEESS_SS_EEEEENS5_IJNS4_10UnderscoreESV_SV_EEEEENS4_13SM90_TMA_LOADENS4_14ComposedLayoutINS4_7SwizzleILi2ELi5ELi2EEENS4_18smem_ptr_flag_bitsILi32EEENSR_INS5_IJNSA_ILi32EEENSA_ILi4EEEEEENS5_IJSB_S14_EEEEEEEvNS4_8identityESY_NSZ_INS10_ILi3ELi4ELi3EEES13_NSR_INS5_IJNSA_ILi8EEES14_EEENS5_IJS14_SB_EEEEEEEvS1A_EENS_8epilogue10collective18CollectiveEpilogueINS1I_23Sm100TmaWarpSpecializedILi3ELi2ELi16ELb1ELb0EEEJSF_NS5_IJNSR_ISE_SB_EENSR_IS14_SB_EEEEEfSH_fSH_NS1I_6fusion15FusionCallbacksIS1M_NS1Q_17LinearCombinationIffffLNS_15FloatRoundStyleE2EEESF_S1P_JEEENS4_5SM1004TMEM4LOAD26SM100_TMEM_LOAD_16dp128b8xESY_S1G_NS4_17SM75_U32x4_LDSM_NENS4_14SM90_TMA_STOREES1G_NS4_17SM90_U32x4_STSM_NENS4_39AutoVectorizingCopyWithAssumedAlignmentILi128EEEEEEvvEEEEvNT_6ParamsE,@function
        .size           _ZN7cutlass13device_kernelINS_4gemm6kernel13GemmUniversalIN4cute5tupleIJiiiiEEENS1_10collective13CollectiveMmaINS1_35MainloopSm100TmaUmmaWarpSpecializedILi6ELi2ELi4ENS5_IJNS4_1CILi1EEESB_SB_EEEEENS5_IJNSA_ILi64EEESE_SE_EEEfNS5_IJSB_llEEEfNS5_IJlSB_lEEENS4_8TiledMMAINS4_8MMA_AtomIJNS4_17SM100_MMA_TF32_SSINS_10tfloat32_tESL_fLi64ELi64ELNS4_4UMMA5MajorE1ELSN_0ELNSM_7ScaleInE0ELSO_0EEEEEENS4_6LayoutISC_NS5_IJNSA_ILi0EEESS_SS_EEEEENS5_IJNS4_10UnderscoreESV_SV_EEEEENS4_13SM90_TMA_LOADENS4_14ComposedLayoutINS4_7SwizzleILi2ELi5ELi2EEENS4_18smem_ptr_flag_bitsILi32EEENSR_INS5_IJNSA_ILi32EEENSA_ILi4EEEEEENS5_IJSB_S14_EEEEEEEvNS4_8identityESY_NSZ_INS10_ILi3ELi4ELi3EEES13_NSR_INS5_IJNSA_ILi8EEES14_EEENS5_IJS14_SB_EEEEEEEvS1A_EENS_8epilogue10collective18CollectiveEpilogueINS1I_23Sm100TmaWarpSpecializedILi3ELi2ELi16ELb1ELb0EEEJSF_NS5_IJNSR_ISE_SB_EENSR_IS14_SB_EEEEEfSH_fSH_NS1I_6fusion15FusionCallbacksIS1M_NS1Q_17LinearCombinationIffffLNS_15FloatRoundStyleE2EEESF_S1P_JEEENS4_5SM1004TMEM4LOAD26SM100_TMEM_LOAD_16dp128b8xESY_S1G_NS4_17SM75_U32x4_LDSM_NENS4_14SM90_TMA_STOREES1G_NS4_17SM90_U32x4_STSM_NENS4_39AutoVectorizingCopyWithAssumedAlignmentILi128EEEEEEvvEEEEvNT_6ParamsE,(.L_x_160 - _ZN7cutlass13device_kernelINS_4gemm6kernel13GemmUniversalIN4cute5tupleIJiiiiEEENS1_10collective13CollectiveMmaINS1_35MainloopSm100TmaUmmaWarpSpecializedILi6ELi2ELi4ENS5_IJNS4_1CILi1EEESB_SB_EEEEENS5_IJNSA_ILi64EEESE_SE_EEEfNS5_IJSB_llEEEfNS5_IJlSB_lEEENS4_8TiledMMAINS4_8MMA_AtomIJNS4_17SM100_MMA_TF32_SSINS_10tfloat32_tESL_fLi64ELi64ELNS4_4UMMA5MajorE1ELSN_0ELNSM_7ScaleInE0ELSO_0EEEEEENS4_6LayoutISC_NS5_IJNSA_ILi0EEESS_SS_EEEEENS5_IJNS4_10UnderscoreESV_SV_EEEEENS4_13SM90_TMA_LOADENS4_14ComposedLayoutINS4_7SwizzleILi2ELi5ELi2EEENS4_18smem_ptr_flag_bitsILi32EEENSR_INS5_IJNSA_ILi32EEENSA_ILi4EEEEEENS5_IJSB_S14_EEEEEEEvNS4_8identityESY_NSZ_INS10_ILi3ELi4ELi3EEES13_NSR_INS5_IJNSA_ILi8EEES14_EEENS5_IJS14_SB_EEEEEEEvS1A_EENS_8epilogue10collective18CollectiveEpilogueINS1I_23Sm100TmaWarpSpecializedILi3ELi2ELi16ELb1ELb0EEEJSF_NS5_IJNSR_ISE_SB_EENSR_IS14_SB_EEEEEfSH_fSH_NS1I_6fusion15FusionCallbacksIS1M_NS1Q_17LinearCombinationIffffLNS_15FloatRoundStyleE2EEESF_S1P_JEEENS4_5SM1004TMEM4LOAD26SM100_TMEM_LOAD_16dp128b8xESY_S1G_NS4_17SM75_U32x4_LDSM_NENS4_14SM90_TMA_STOREES1G_NS4_17SM90_U32x4_STSM_NENS4_39AutoVectorizingCopyWithAssumedAlignmentILi128EEEEEEvvEEEEvNT_6ParamsE)
        .other          _ZN7cutlass13device_kernelINS_4gemm6kernel13GemmUniversalIN4cute5tupleIJiiiiEEENS1_10collective13CollectiveMmaINS1_35MainloopSm100TmaUmmaWarpSpecializedILi6ELi2ELi4ENS5_IJNS4_1CILi1EEESB_SB_EEEEENS5_IJNSA_ILi64EEESE_SE_EEEfNS5_IJSB_llEEEfNS5_IJlSB_lEEENS4_8TiledMMAINS4_8MMA_AtomIJNS4_17SM100_MMA_TF32_SSINS_10tfloat32_tESL_fLi64ELi64ELNS4_4UMMA5MajorE1ELSN_0ELNSM_7ScaleInE0ELSO_0EEEEEENS4_6LayoutISC_NS5_IJNSA_ILi0EEESS_SS_EEEEENS5_IJNS4_10UnderscoreESV_SV_EEEEENS4_13SM90_TMA_LOADENS4_14ComposedLayoutINS4_7SwizzleILi2ELi5ELi2EEENS4_18smem_ptr_flag_bitsILi32EEENSR_INS5_IJNSA_ILi32EEENSA_ILi4EEEEEENS5_IJSB_S14_EEEEEEEvNS4_8identityESY_NSZ_INS10_ILi3ELi4ELi3EEES13_NSR_INS5_IJNSA_ILi8EEES14_EEENS5_IJS14_SB_EEEEEEEvS1A_EENS_8epilogue10collective18CollectiveEpilogueINS1I_23Sm100TmaWarpSpecializedILi3ELi2ELi16ELb1ELb0EEEJSF_NS5_IJNSR_ISE_SB_EENSR_IS14_SB_EEEEEfSH_fSH_NS1I_6fusion15FusionCallbacksIS1M_NS1Q_17LinearCombinationIffffLNS_15FloatRoundStyleE2EEESF_S1P_JEEENS4_5SM1004TMEM4LOAD26SM100_TMEM_LOAD_16dp128b8xESY_S1G_NS4_17SM75_U32x4_LDSM_NENS4_14SM90_TMA_STOREES1G_NS4_17SM90_U32x4_STSM_NENS4_39AutoVectorizingCopyWithAssumedAlignmentILi128EEEEEEvvEEEEvNT_6ParamsE,@"STO_CUDA_ENTRY STV_DEFAULT"
_ZN7cutlass13device_kernelINS_4gemm6kernel13GemmUniversalIN4cute5tupleIJiiiiEEENS1_10collective13CollectiveMmaINS1_35MainloopSm100TmaUmmaWarpSpecializedILi6ELi2ELi4ENS5_IJNS4_1CILi1EEESB_SB_EEEEENS5_IJNSA_ILi64EEESE_SE_EEEfNS5_IJSB_llEEEfNS5_IJlSB_lEEENS4_8TiledMMAINS4_8MMA_AtomIJNS4_17SM100_MMA_TF32_SSINS_10tfloat32_tESL_fLi64ELi64ELNS4_4UMMA5MajorE1ELSN_0ELNSM_7ScaleInE0ELSO_0EEEEEENS4_6LayoutISC_NS5_IJNSA_ILi0EEESS_SS_EEEEENS5_IJNS4_10UnderscoreESV_SV_EEEEENS4_13SM90_TMA_LOADENS4_14ComposedLayoutINS4_7SwizzleILi2ELi5ELi2EEENS4_18smem_ptr_flag_bitsILi32EEENSR_INS5_IJNSA_ILi32EEENSA_ILi4EEEEEENS5_IJSB_S14_EEEEEEEvNS4_8identityESY_NSZ_INS10_ILi3ELi4ELi3EEES13_NSR_INS5_IJNSA_ILi8EEES14_EEENS5_IJS14_SB_EEEEEEEvS1A_EENS_8epilogue10collective18CollectiveEpilogueINS1I_23Sm100TmaWarpSpecializedILi3ELi2ELi16ELb1ELb0EEEJSF_NS5_IJNSR_ISE_SB_EENSR_IS14_SB_EEEEEfSH_fSH_NS1I_6fusion15FusionCallbacksIS1M_NS1Q_17LinearCombinationIffffLNS_15FloatRoundStyleE2EEESF_S1P_JEEENS4_5SM1004TMEM4LOAD26SM100_TMEM_LOAD_16dp128b8xESY_S1G_NS4_17SM75_U32x4_LDSM_NENS4_14SM90_TMA_STOREES1G_NS4_17SM90_U32x4_STSM_NENS4_39AutoVectorizingCopyWithAssumedAlignmentILi128EEEEEEvvEEEEvNT_6ParamsE:
[----:B------:R-:W1:Y:S01]  /*0000*/  LDC R1, c[0x0][0x37c] ;  /* 0x0000df00ff017b82 */ /* 0x000e620000000800 */
[----:B------:R-:W2:Y:S01]  /*0010*/  S2R R75, SR_TID.X ;  /* 0x00000000004b7919 */ /* 0x000ea20000002100 */
[----:B------:R-:W3:Y:S01]  /*0020*/  LDCU.64 UR4, c[0x0][0x890] ;  /* 0x00011200ff0477ac */ /* 0x000ee20008000a00 */
[----:B------:R-:W-:Y:S02]  /*0030*/  PRMT R64, RZ, 0x7610, R64 ;  /* 0x00007610ff407816 */ /* 0x000fe40000000040 */
[----:B------:R-:W-:Y:S01]  /*0040*/  ELECT P5, URZ, PT ;  /* 0x0000000000ff782f */ /* 0x000fe200038a0000 */
[----:B------:R-:W4:Y:S01]  /*0050*/  LDCU.64 UR46, c[0x0][0x358] ;  /* 0x00006b00ff2e77ac */ /* 0x000f220008000a00 */
[----:B---3--:R-:W-:-:S04]  /*0060*/  UISETP.NE.U32.AND UP0, UPT, UR4, URZ, UPT ;  /* 0x000000ff0400728c */ /* 0x008fc8000bf05070 */
[----:B------:R-:W-:Y:S01]  /*0070*/  UISETP.NE.AND.EX UP0, UPT, UR5, URZ, UPT, UP0 ;  /* 0x000000ff0500728c */ /* 0x000fe2000bf05300 */
[----:B--2---:R-:W-:-:S05]  /*0080*/  SHF.R.U32.HI R69, RZ, 0x5, R75 ;  /* 0x00000005ff457819 */ /* 0x004fca000001164b */
[----:B------:R-:W2:Y:S02]  /*0090*/  SHFL.IDX PT, R0, R69, RZ, 0x1f ;  /* 0x00001fff45007589 */ /* 0x000ea400000e0000 */
[----:B--2---:R-:W-:Y:S01]  /*00a0*/  R2UR UR8, R0 ;  /* 0x00000000000872ca */ /* 0x004fe200000e0000 */
[----:B-1--4-:R-:W-:-:S14]  /*00b0*/  BRA.U UP0, `(.L_x_0) ;  /* 0x00000001002c7547 */ /* 0x012fdc000b800000 */
[----:B------:R-:W1:Y:S02]  /*00c0*/  LDCU.64 UR6, c[0x0][0x888] ;  /* 0x00011100ff0677ac */ /* 0x000e640008000a00 */
[----:B-1----:R-:W-:-:S04]  /*00d0*/  UISETP.NE.U32.AND UP0, UPT, UR6, URZ, UPT ;  /* 0x000000ff0600728c */ /* 0x002fc8000bf05070 */
[----:B------:R-:W-:-:S09]  /*00e0*/  UISETP.NE.AND.EX UP0, UPT, UR7, URZ, UPT, UP0 ;  /* 0x000000ff0700728c */ /* 0x000fd2000bf05300 */
[----:B------:R-:W-:Y:S05]  /*00f0*/  BRA.U !UP0, `(.L_x_1) ;  /* 0x0000000108107547 */ /* 0x000fea000b800000 */
[----:B------:R-:W1:Y:S02]  /*0100*/  LDC.64 R2, c[0x0][0x888] ;  /* 0x00022200ff027b82 */ /* 0x000e640000000a00 */
[----:B-1----:R1:W5:Y:S01]  /*0110*/  LDG.E R35, desc[UR46][R2.64] ;  /* 0x0000002e02237981 */ /* 0x002362000c1e1900 */
[----:B------:R-:W-:Y:S01]  /*0120*/  HFMA2 R64, -RZ, RZ, 0, 5.9604644775390625e-08 ;  /* 0x00000001ff407431 */ /* 0x000fe200000001ff */
[----:B------:R-:W-:Y:S05]  /*0130*/  BRA `(.L_x_0) ;  /* 0x00000000000c7947 */ /* 0x000fea0003800000 */
.L_x_1:
[----:B------:R-:W1:Y:S01]  /*0140*/  LDCU UR6, c[0x0][0x880] ;  /* 0x00011000ff0677ac */ /* 0x000e620008000800 */
[----:B------:R-:W-:Y:S01]  /*0150*/  HFMA2 R64, -RZ, RZ, 0, 5.9604644775390625e-08 ;  /* 0x00000001ff407431 */ /* 0x000fe200000001ff */
[----:B-1----:R-:W-:-:S07]  /*0160*/  MOV R35, UR6 ;  /* 0x0000000600237c02 */ /* 0x002fce0008000f00 */
.L_x_0:
[----:B------:R-:W2:Y:S02]  /*0170*/  LDCU.64 UR6, c[0x0][0x8b0] ;  /* 0x00011600ff0677ac */ /* 0x000ea40008000a00 */
[----:B--2---:R-:W-:-:S04]  /*0180*/  UISETP.NE.U32.AND UP0, UPT, UR6, URZ, UPT ;  /* 0x000000ff0600728c */ /* 0x004fc8000bf05070 */
[----:B------:R-:W-:-:S09]  /*0190*/  UISETP.NE.AND.EX UP0, UPT, UR7, URZ, UPT, UP0 ;  /* 0x000000ff0700728c */ /* 0x000fd2000bf05300 */
[----:B------:R-:W-:Y:S05]  /*01a0*/  BRA.U UP0, `(.L_x_2) ;  /* 0x0000000100247547 */ /* 0x000fea000b800000 */
[----:B------:R-:W2:Y:S02]  /*01b0*/  LDCU.64 UR6, c[0x0][0x8a8] ;  /* 0x00011500ff0677ac */ /* 0x000ea40008000a00 */
[----:B--2---:R-:W-:-:S04]  /*01c0*/  UISETP.NE.U32.AND UP0, UPT, UR6, URZ, UPT ;  /* 0x000000ff0600728c */ /* 0x004fc8000bf05070 */
[----:B------:R-:W-:-:S09]  /*01d0*/  UISETP.NE.AND.EX UP0, UPT, UR7, URZ, UPT, UP0 ;  /* 0x000000ff0700728c */ /* 0x000fd2000bf05300 */
[----:B------:R-:W-:Y:S05]  /*01e0*/  BRA.U !UP0, `(.L_x_3) ;  /* 0x00000001080c7547 */ /* 0x000fea000b800000 */
[----:B-1----:R-:W1:Y:S02]  /*01f0*/  LDC.64 R2, c[0x0][0x8a8] ;  /* 0x00022a00ff027b82 */ /* 0x002e640000000a00 */
[----:B-1----:R2:W5:Y:S01]  /*0200*/  LDG.E R33, desc[UR46][R2.64] ;  /* 0x0000002e02217981 */ /* 0x002562000c1e1900 */
[----:B------:R-:W-:Y:S05]  /*0210*/  BRA `(.L_x_2) ;  /* 0x0000000000087947 */ /* 0x000fea0003800000 */
.L_x_3:
[----:B------:R-:W2:Y:S02]  /*0220*/  LDCU UR6, c[0x0][0x8a0] ;  /* 0x00011400ff0677ac */ /* 0x000ea40008000800 */
[----:B--2---:R-:W-:Y:S02]  /*0230*/  MOV R33, UR6 ;  /* 0x0000000600217c02 */ /* 0x004fe40008000f00 */
.L_x_2:
[----:B------:R-:W-:Y:S01]  /*0240*/  IMAD.U32 R0, RZ, RZ, UR8 ;  /* 0x00000008ff007e24 */ /* 0x000fe2000f8e00ff */
[----:B------:R-:W-:Y:S04]  /*0250*/  BSSY.RECONVERGENT B0, `(.L_x_4) ;  /* 0x000000c000007945 */ /* 0x000fe80003800200 */
[C---:B------:R-:W-:Y:S02]  /*0260*/  ISETP.NE.OR P1, PT, R0.reuse, 0x1, !P5 ;  /* 0x000000010000780c */ /* 0x040fe40006f25670 */
[----:B------:R-:W-:-:S11]  /*0270*/  ISETP.NE.OR P0, PT, R0, 0x3, !P5 ;  /* 0x000000030000780c */ /* 0x000fd60006f05670 */
[----:B------:R-:W-:Y:S05]  /*0280*/  @P1 BRA `(.L_x_5) ;  /* 0x0000000000201947 */ /* 0x000fea0003800000 */
[----:B------:R-:W3:Y:S02]  /*0290*/  LDCU.64 UR6, c[0x0][0x348] ;  /* 0x00006900ff0677ac */ /* 0x000ee40008000a00 */
[----:B---3--:R-:W-:Y:S02]  /*02a0*/  UIADD3 UR10, UP1, UPT, UR6, 0x80, URZ ;  /* 0x00000080060a7890 */ /* 0x008fe4000ff3e0ff */
[----:B------:R-:W-:Y:S02]  /*02b0*/  UIADD3 UR6, UP0, UPT, UR6, 0x180, URZ ;  /* 0x0000018006067890 */ /* 0x000fe4000ff1e0ff */
[----:B------:R-:W-:Y:S02]  /*02c0*/  UIADD3.X UR11, UPT, UPT, URZ, UR7, URZ, UP1, !UPT ;  /* 0x00000007ff0b7290 */ /* 0x000fe40008ffe4ff */
[----:B------:R-:W-:-:S07]  /*02d0*/  UIADD3.X UR7, UPT, UPT, URZ, UR7, URZ, UP0, !UPT ;  /* 0x00000007ff077290 */ /* 0x000fce00087fe4ff */
[----:B------:R3:W-:Y:S02]  /*02e0*/  UTMACCTL.PF [UR10] ;  /* 0x000000000a0079b9 */ /* 0x0007e40008040000 */
[----:B------:R3:W-:Y:S02]  /*02f0*/  UTMACCTL.PF [UR6] ;  /* 0x00000000060079b9 */ /* 0x0007e40008040000 */
[----:B---3--:R-:W-:Y:S01]  /*0300*/  NOP ;  /* 0x0000000000007918 */ /* 0x008fe20000000000 */
.L_x_5:
[----:B------:R-:W-:Y:S05]  /*0310*/  BSYNC.RECONVERGENT B0 ;  /* 0x0000000000007941 */ /* 0x000fea0003800200 */
.L_x_4:
[----:B------:R-:W-:Y:S04]  /*0320*/  BSSY.RECONVERGENT B0, `(.L_x_6) ;  /* 0x000000a000007945 */ /* 0x000fe80003800200 */
        /* <DEDUP_REMOVED lines=9> */
.L_x_7:
[----:B------:R-:W-:Y:S05]  /*03c0*/  BSYNC.RECONVERGENT B0 ;  /* 0x0000000000007941 */ /* 0x000fea0003800200 */
.L_x_6:
[----:B------:R-:W3:Y:S01]  /*03d0*/  LDCU.64 UR6, c[0x0][0x888] ;  /* 0x00011100ff0677ac */ /* 0x000ee20008000a00 */
[----:B------:R-:W-:Y:S02]  /*03e0*/  UISETP.EQ.U32.AND UP1, UPT, UR4, URZ, UPT ;  /* 0x000000ff0400728c */ /* 0x000fe4000bf22070 */
[----:B------:R-:W-:Y:S02]  /*03f0*/  UPLOP3.LUT UP2, UPT, UPT, UPT, UPT, 0x80, 0x8 ;  /* 0x000000000008789c */ /* 0x000fe40003f4f070 */
[----:B---3--:R-:W-:-:S04]  /*0400*/  UISETP.NE.U32.AND UP0, UPT, UR6, URZ, UPT ;  /* 0x000000ff0600728c */ /* 0x008fc8000bf05070 */
[----:B------:R-:W-:-:S04]  /*0410*/  UISETP.NE.AND.EX UP0, UPT, UR7, URZ, UPT, UP0 ;  /* 0x000000ff0700728c */ /* 0x000fc8000bf05300 */
[----:B------:R-:W-:-:S04]  /*0420*/  UISETP.EQ.OR.EX UP3, UPT, UR5, URZ, !UP0, UP1 ;  /* 0x000000ff0500728c */ /* 0x000fc8000c762710 */
[----:B------:R-:W-:-:S05]  /*0430*/  UP2UR UR53, UPR, URZ, 0x8 ;  /* 0x00000008ff357883 */ /* 0x000fca0008000000 */
[----:B------:R-:W-:Y:S07]  /*0440*/  BRA.U !UP3, `(.L_x_8) ;  /* 0x000000010b207547 */ /* 0x000fee000b800000 */
[----:B------:R-:W-:Y:S01]  /*0450*/  UISETP.NE.U32.AND UP2, UPT, UR4, URZ, UPT ;  /* 0x000000ff0400728c */ /* 0x000fe2000bf45070 */
[----:B-----5:R-:W-:Y:S01]  /*0460*/  FSETP.NEU.AND P0, PT, R35, RZ, PT ;  /* 0x000000ff2300720b */ /* 0x020fe20003f0d000 */
[----:B------:R-:W-:Y:S02]  /*0470*/  USEL UR4, URZ, 0xffffffff, UP0 ;  /* 0xffffffffff047887 */ /* 0x000fe40008000000 */
[----:B------:R-:W-:-:S10]  /*0480*/  UISETP.NE.AND.EX UP2, UPT, UR5, URZ, UPT, UP2 ;  /* 0x000000ff0500728c */ /* 0x000fd4000bf45320 */
[----:B------:R-:W-:Y:S01]  /*0490*/  VOTEU.ANY UP1, P0 ;  /* 0x0000000000ff7886 */ /* 0x000fe20000020100 */
[----:B------:R-:W-:-:S04]  /*04a0*/  @!UP2 USEL UR4, URZ, 0xffffffff, UP1 ;  /* 0xffffffffff04a887 */ /* 0x000fc80008800000 */
[----:B------:R-:W-:-:S04]  /*04b0*/  ULOP3.LUT UR4, UR4, 0x1, URZ, 0xc0, !UPT ;  /* 0x0000000104047892 */ /* 0x000fc8000f8ec0ff */
[----:B------:R-:W-:-:S11]  /*04c0*/  UISETP.NE.U32.AND UP2, UPT, UR4, 0x1, UPT ;  /* 0x000000010400788c */ /* 0x000fd6000bf45070 */
.L_x_8:
[----:B-12---:R-:W1:Y:S01]  /*04d0*/  SHFL.IDX PT, R2, R69, RZ, 0x1f ;  /* 0x00001fff45027589 */ /* 0x006e6200000e0000 */
[----:B------:R-:W-:-:S04]  /*04e0*/  UISETP.NE.AND UP1, UPT, UR8, 0x2, UPT ;  /* 0x000000020800788c */ /* 0x000fc8000bf25270 */
[----:B------:R-:W-:Y:S01]  /*04f0*/  USEL UR6, URZ, 0x1, UP1 ;  /* 0x00000001ff067887 */ /* 0x000fe20008800000 */
[----:B-1----:R-:W-:-:S13]  /*0500*/  ISETP.NE.AND P0, PT, R2, RZ, PT ;  /* 0x000000ff0200720c */ /* 0x002fda0003f05270 */
[----:B------:R-:W-:Y:S05]  /*0510*/  @P0 BRA `(.L_x_9) ;  /* 0x0000000000580947 */ /* 0x000fea0003800000 */
[----:B------:R-:W1:Y:S01]  /*0520*/  S2UR UR5, SR_CgaCtaId ;  /* 0x00000000000579c3 */ /* 0x000e620000008800 */
[----:B------:R-:W-:Y:S01]  /*0530*/  UMOV UR7, 0x400 ;  /* 0x0000040000077882 */ /* 0x000fe20000000000 */
[----:B------:R-:W-:Y:S01]  /*0540*/  UMOV UR4, 0x1 ;  /* 0x0000000100047882 */ /* 0x000fe20000000000 */
[----:B------:R-:W-:Y:S01]  /*0550*/  ELECT P0, URZ, PT ;  /* 0x0000000000ff782f */ /* 0x000fe20003800000 */
[----:B------:R-:W-:-:S04]  /*0560*/  UIADD3 UR10, UPT, UPT, -UR4, 0x100000, URZ ;  /* 0x00100000040a7890 */ /* 0x000fc8000fffe1ff */
[----:B------:R-:W-:Y:S02]  /*0570*/  USHF.L.U32 UR11, UR10, 0xb, URZ ;  /* 0x0000000b0a0b7899 */ /* 0x000fe400080006ff */
[----:B------:R-:W-:Y:S02]  /*0580*/  USHF.L.U32 UR10, UR10, 0x1, URZ ;  /* 0x000000010a0a7899 */ /* 0x000fe400080006ff */
[----:B-1----:R-:W-:Y:S01]  /*0590*/  ULEA UR5, UR5, UR7, 0x18 ;  /* 0x0000000705057291 */ /* 0x002fe2000f8ec0ff */
[----:B------:R-:W1:Y:S11]  /*05a0*/  FENCE.VIEW.ASYNC.S ;  /* 0x00000000000073c6 */ /* 0x000e760000000000 */
[----:B-1----:R1:W2:Y:S01]  /*05b0*/  SYNCS.EXCH.64 URZ, [UR5], UR10 ;  /* 0x0000000a05ff75b2 */ /* 0x0022a20008000100 */
[----:B------:R1:W3:Y:S01]  /*05c0*/  SYNCS.EXCH.64 URZ, [UR5+0x30], UR10 ;  /* 0x0000300a05ff75b2 */ /* 0x0002e20008000100 */
[----:B------:R1:W4:Y:S01]  /*05d0*/  SYNCS.EXCH.64 URZ, [UR5+0x8], UR10 ;  /* 0x0000080a05ff75b2 */ /* 0x0003220008000100 */
[----:B------:R1:W1:Y:S01]  /*05e0*/  SYNCS.EXCH.64 URZ, [UR5+0x38], UR10 ;  /* 0x0000380a05ff75b2 */ /* 0x0002620008000100 */
        /* <DEDUP_REMOVED lines=8> */
[----:B------:R-:W-:Y:S01]  /*0670*/  NOP ;  /* 0x0000000000007918 */ /* 0x000fe20000000000 */
.L_x_9:
[----:B------:R-:W2:Y:S01]  /*0680*/  SHFL.IDX PT, R2, R69, RZ, 0x1f ;  /* 0x00001fff45027589 */ /* 0x000ea200000e0000 */
[----:B------:R-:W-:Y:S01]  /*0690*/  NOP ;  /* 0x0000000000007918 */ /* 0x000fe20000000000 */
[----:B--2---:R-:W-:-:S13]  /*06a0*/  ISETP.NE.AND P0, PT, R2, 0x1, PT ;  /* 0x000000010200780c */ /* 0x004fda0003f05270 */
[----:B------:R-:W-:Y:S05]  /*06b0*/  @P0 BRA `(.L_x_10) ;  /* 0x0000000000500947 */ /* 0x000fea0003800000 */
[----:B------:R-:W2:Y:S01]  /*06c0*/  S2UR UR7, SR_CgaCtaId ;  /* 0x00000000000779c3 */ /* 0x000ea20000008800 */
[----:B------:R-:W-:Y:S01]  /*06d0*/  UMOV UR9, 0x400 ;  /* 0x0000040000097882 */ /* 0x000fe20000000000 */
[----:B-1----:R-:W-:Y:S01]  /*06e0*/  UMOV UR5, 0x20 ;  /* 0x0000002000057882 */ /* 0x002fe20000000000 */
[----:B------:R-:W-:Y:S01]  /*06f0*/  UMOV UR4, 0x80 ;  /* 0x0000008000047882 */ /* 0x000fe20000000000 */
[----:B------:R-:W-:-:S04]  /*0700*/  UIADD3 UR10, UPT, UPT, -UR5, 0x100000, URZ ;  /* 0x00100000050a7890 */ /* 0x000fc8000fffe1ff */
[----:B------:R-:W-:Y:S02]  /*0710*/  USHF.L.U32 UR11, UR10, 0xb, URZ ;  /* 0x0000000b0a0b7899 */ /* 0x000fe400080006ff */
[----:B------:R-:W-:Y:S02]  /*0720*/  USHF.L.U32 UR10, UR10, 0x1, URZ ;  /* 0x000000010a0a7899 */ /* 0x000fe400080006ff */
[----:B------:R-:W-:-:S04]  /*0730*/  UIADD3 UR4, UPT, UPT, -UR4, 0x100000, URZ ;  /* 0x0010000004047890 */ /* 0x000fc8000fffe1ff */
[----:B------:R-:W-:Y:S02]  /*0740*/  USHF.L.U32 UR5, UR4, 0xb, URZ ;  /* 0x0000000b04057899 */ /* 0x000fe400080006ff */
[----:B------:R-:W-:Y:S01]  /*0750*/  USHF.L.U32 UR4, UR4, 0x1, URZ ;  /* 0x0000000104047899 */ /* 0x000fe200080006ff */
[----:B------:R-:W-:Y:S01]  /*0760*/  ELECT P0, URZ, PT ;  /* 0x0000000000ff782f */ /* 0x000fe20003800000 */
[----:B--2---:R-:W-:Y:S01]  /*0770*/  ULEA UR7, UR7, UR9, 0x18 ;  /* 0x0000000907077291 */ /* 0x004fe2000f8ec0ff */
[----:B------:R-:W1:Y:S11]  /*0780*/  FENCE.VIEW.ASYNC.S ;  /* 0x00000000000073c6 */ /* 0x000e760000000000 */
[----:B-1----:R2:W1:Y:S01]  /*0790*/  SYNCS.EXCH.64 URZ, [UR7+0x60], UR10 ;  /* 0x0000600a07ff75b2 */ /* 0x0024620008000100 */
[----:B------:R2:W1:Y:S01]  /*07a0*/  SYNCS.EXCH.64 URZ, [UR7+0x78], UR4 ;  /* 0x0000780407ff75b2 */ /* 0x0004620008000100 */
[----:B------:R2:W1:Y:S01]  /*07b0*/  SYNCS.EXCH.64 URZ, [UR7+0x68], UR10 ;  /* 0x0000680a07ff75b2 */ /* 0x0004620008000100 */
[----:B------:R2:W1:Y:S01]  /*07c0*/  SYNCS.EXCH.64 URZ, [UR7+0x80], UR4 ;  /* 0x0000800407ff75b2 */ /* 0x0004620008000100 */
[----:B------:R2:W1:Y:S01]  /*07d0*/  SYNCS.EXCH.64 URZ, [UR7+0x70], UR10 ;  /* 0x0000700a07ff75b2 */ /* 0x0004620008000100 */
[----:B------:R2:W1:Y:S02]  /*07e0*/  SYNCS.EXCH.64 URZ, [UR7+0x88], UR4 ;  /* 0x0000880407ff75b2 */ /* 0x0004640008000100 */
[----:B--2---:R-:W-:Y:S01]  /*07f0*/  NOP ;  /* 0x0000000000007918 */ /* 0x004fe20000000000 */
.L_x_10:
[----:B------:R-:W2:Y:S01]  /*0800*/  SHFL.IDX PT, R2, R69, RZ, 0x1f ;  /* 0x00001fff45027589 */ /* 0x000ea200000e0000 */
[----:B------:R-:W-:Y:S01]  /*0810*/  NOP ;  /* 0x0000000000007918 */ /* 0x000fe20000000000 */
[----:B--2---:R-:W-:-:S13]  /*0820*/  ISETP.NE.AND P0, PT, R2, 0x3, PT ;  /* 0x000000030200780c */ /* 0x004fda0003f05270 */
[----:B------:R-:W-:Y:S05]  /*0830*/  @P0 BRA `(.L_x_11) ;  /* 0x0000000000300947 */ /* 0x000fea0003800000 */
[----:B-1----:R-:W1:Y:S01]  /*0840*/  S2UR UR5, SR_CgaCtaId ;  /* 0x00000000000579c3 */ /* 0x002e620000008800 */
        /* <DEDUP_REMOVED lines=8> */
[----:B-1----:R2:W1:Y:S01]  /*08d0*/  SYNCS.EXCH.64 URZ, [UR5+0x90], UR10 ;  /* 0x0000900a05ff75b2 */ /* 0x0024620008000100 */
[----:B------:R2:W1:Y:S02]  /*08e0*/  SYNCS.EXCH.64 URZ, [UR5+0x98], UR10 ;  /* 0x0000980a05ff75b2 */ /* 0x0004640008000100 */
[----:B--2---:R-:W-:Y:S01]  /*08f0*/  NOP ;  /* 0x0000000000007918 */ /* 0x004fe20000000000 */
.L_x_11:
[----:B------:R-:W2:Y:S01]  /*0900*/  SHFL.IDX PT, R2, R69, RZ, 0x1f ;  /* 0x00001fff45027589 */ /* 0x000ea200000e0000 */
[----:B------:R-:W-:Y:S01]  /*0910*/  NOP ;  /* 0x0000000000007918 */ /* 0x000fe20000000000 */
[----:B--2---:R-:W-:-:S13]  /*0920*/  ISETP.NE.AND P0, PT, R2, 0x4, PT ;  /* 0x000000040200780c */ /* 0x004fda0003f05270 */
[----:B------:R-:W-:Y:S05]  /*0930*/  @P0 BRA `(.L_x_12) ;  /* 0x00000000004c0947 */ /* 0x000fea0003800000 */
[----:B-1----:R-:W1:Y:S01]  /*0940*/  S2UR UR5, SR_CgaCtaId ;  /* 0x00000000000579c3 */ /* 0x002e620000008800 */
[----:B------:R-:W-:Y:S01]  /*0950*/  UMOV UR9, 0x100 ;  /* 0x0000010000097882 */ /* 0x000fe20000000000 */
[----:B------:R-:W-:Y:S01]  /*0960*/  UMOV UR7, 0x400 ;  /* 0x0000040000077882 */ /* 0x000fe20000000000 */
[----:B------:R-:W-:Y:S01]  /*0970*/  USEL UR9, UR9, 0xe0, UP2 ;  /* 0x000000e009097887 */ /* 0x000fe20009000000 */
[----:B------:R-:W-:Y:S01]  /*0980*/  UMOV UR4, 0x1 ;  /* 0x0000000100047882 */ /* 0x000fe20000000000 */
[----:B------:R-:W-:Y:S01]  /*0990*/  ELECT P0, URZ, PT ;  /* 0x0000000000ff782f */ /* 0x000fe20003800000 */
[----:B------:R-:W-:-:S04]  /*09a0*/  UIADD3 UR10, UPT, UPT, -UR4, 0x100000, URZ ;  /* 0x00100000040a7890 */ /* 0x000fc8000fffe1ff */
[----:B------:R-:W-:Y:S02]  /*09b0*/  USHF.L.U32 UR11, UR10, 0xb, URZ ;  /* 0x0000000b0a0b7899 */ /* 0x000fe400080006ff */
[----:B------:R-:W-:Y:S02]  /*09c0*/  USHF.L.U32 UR10, UR10, 0x1, URZ ;  /* 0x000000010a0a7899 */ /* 0x000fe400080006ff */
[----:B------:R-:W-:-:S04]  /*09d0*/  UIADD3 UR12, UPT, UPT, -UR9, 0x100000, URZ ;  /* 0x00100000090c7890 */ /* 0x000fc8000fffe1ff */
[----:B------:R-:W-:Y:S02]  /*09e0*/  USHF.L.U32 UR13, UR12, 0xb, URZ ;  /* 0x0000000b0c0d7899 */ /* 0x000fe400080006ff */
[----:B------:R-:W-:Y:S02]  /*09f0*/  USHF.L.U32 UR12, UR12, 0x1, URZ ;  /* 0x000000010c0c7899 */ /* 0x000fe400080006ff */
[----:B-1----:R-:W-:Y:S01]  /*0a00*/  ULEA UR5, UR5, UR7, 0x18 ;  /* 0x0000000705057291 */ /* 0x002fe2000f8ec0ff */
[----:B------:R-:W1:Y:S11]  /*0a10*/  FENCE.VIEW.ASYNC.S ;  /* 0x00000000000073c6 */ /* 0x000e760000000000 */
[----:B-1----:R2:W1:Y:S01]  /*0a20*/  SYNCS.EXCH.64 URZ, [UR5+0xa0], UR10 ;  /* 0x0000a00a05ff75b2 */ /* 0x0024620008000100 */
[----:B------:R2:W1:Y:S01]  /*0a30*/  SYNCS.EXCH.64 URZ, [UR5+0xb0], UR12 ;  /* 0x0000b00c05ff75b2 */ /* 0x0004620008000100 */
[----:B------:R2:W1:Y:S01]  /*0a40*/  SYNCS.EXCH.64 URZ, [UR5+0xa8], UR10 ;  /* 0x0000a80a05ff75b2 */ /* 0x0004620008000100 */
[----:B------:R2:W1:Y:S02]  /*0a50*/  SYNCS.EXCH.64 URZ, [UR5+0xb8], UR12 ;  /* 0x0000b80c05ff75b2 */ /* 0x0004640008000100 */
[----:B--2---:R-:W-:Y:S01]  /*0a60*/  NOP ;  /* 0x0000000000007918 */ /* 0x004fe20000000000 */
.L_x_12:
        /* <DEDUP_REMOVED lines=22> */
[----:B------:R2:W1:Y:S01]  /*0bd0*/  SYNCS.EXCH.64 URZ, [UR7+0xf0], UR4 ;  /* 0x0000f00407ff75b2 */ /* 0x0004620008000100 */
[----:B------:R2:W1:Y:S01]  /*0be0*/  SYNCS.EXCH.64 URZ, [UR7+0xd8], UR10 ;  /* 0x0000d80a07ff75b2 */ /* 0x0004620008000100 */
[----:B------:R2:W1:Y:S02]  /*0bf0*/  SYNCS.EXCH.64 URZ, [UR7+0xf8], UR4 ;  /* 0x0000f80407ff75b2 */ /* 0x0004640008000100 */
[----:B--2---:R-:W-:Y:S01]  /*0c00*/  NOP ;  /* 0x0000000000007918 */ /* 0x004fe20000000000 */
.L_x_13:
        /* <DEDUP_REMOVED lines=18> */
.L_x_14:
[----:B-1----:R-:W1:Y:S01]  /*0d30*/  S2UR UR5, SR_CTAID.X ;  /* 0x00000000000579c3 */ /* 0x002e620000002500 */
[----:B------:R-:W-:-:S05]  /*0d40*/  CS2R.32 R63, SR_CgaSize ;  /* 0x00000000003f7805 */ /* 0x000fca0000008a00 */
[----:B------:R-:W-:-:S05]  /*0d50*/  IMAD R63, R63, -0xa0, RZ ;  /* 0xffffff603f3f7824 */ /* 0x000fca00078e02ff */
[----:B------:R-:W-:-:S14]  /*0d60*/  R2UR UR9, R63 ;  /* 0x000000003f0972ca */ /* 0x000fdc00000e0000 */
[----:B------:R-:W2:Y:S01]  /*0d70*/  LDCU UR9, c[0x0][UR9+0x2b0] ;  /* 0x00005600090977ac */ /* 0x000ea20008000800 */
[----:B------:R-:W-:Y:S01]  /*0d80*/  NOP ;  /* 0x0000000000007918 */ /* 0x000fe20000000000 */
[----:B------:R-:W-:-:S05]  /*0d90*/  CS2R.32 R63, SR_CgaSize ;  /* 0x00000000003f7805 */ /* 0x000fca0000008a00 */
[----:B------:R-:W-:-:S05]  /*0da0*/  IMAD R63, R63, -0xa0, RZ ;  /* 0xffffff603f3f7824 */ /* 0x000fca00078e02ff */
[----:B------:R-:W-:-:S14]  /*0db0*/  R2UR UR7, R63 ;  /* 0x000000003f0772ca */ /* 0x000fdc00000e0000 */
[----:B------:R-:W3:Y:S01]  /*0dc0*/  LDCU UR7, c[0x0][UR7+0x2b4] ;  /* 0x00005680070777ac */ /* 0x000ee20008000800 */
[----:B------:R-:W4:Y:S08]  /*0dd0*/  S2UR UR4, SR_CTAID.Y ;  /* 0x00000000000479c3 */ /* 0x000f300000002600 */
[----:B------:R-:W3:Y:S01]  /*0de0*/  LDC R10, c[0x0][0xb24] ;  /* 0x0002c900ff0a7b82 */ /* 0x000ee20000000800 */
[----:B-1----:R-:W-:-:S02]  /*0df0*/  I2FP.F32.U32 R63, UR5 ;  /* 0x00000005003f7c45 */ /* 0x002fc40008201000 */
[----:B------:R-:W-:-:S05]  /*0e00*/  CS2R.32 R3, SR_CgaSize ;  /* 0x0000000000037805 */ /* 0x000fca0000008a00 */
[----:B------:R-:W-:-:S06]  /*0e10*/  IMAD R3, R3, -0xa0, RZ ;  /* 0xffffff6003037824 */ /* 0x000fcc00078e02ff */
[----:B------:R-:W1:Y:S01]  /*0e20*/  LDC R3, c[0x0][R3+0x2a0] ;  /* 0x0000a80003037b82 */ /* 0x000e620000000800 */
[----:B------:R-:W-:Y:S01]  /*0e30*/  MOV R15, UR5 ;  /* 0x00000005000f7c02 */ /* 0x000fe20008000f00 */
[----:B--2---:R-:W-:Y:S01]  /*0e40*/  FMUL R63, R63, UR9 ;  /* 0x000000093f3f7c20 */ /* 0x004fe20008400000 */
[----:B----4-:R-:W-:Y:S02]  /*0e50*/  I2FP.F32.U32 R62, UR4 ;  /* 0x00000004003e7c45 */ /* 0x010fe40008201000 */
[----:B------:R-:W-:-:S05]  /*0e60*/  CS2R.32 R2, SR_CgaSize ;  /* 0x0000000000027805 */ /* 0x000fca0000008a00 */
[----:B------:R-:W-:-:S06]  /*0e70*/  IMAD R2, R2, -0xa0, RZ ;  /* 0xffffff6002027824 */ /* 0x000fcc00078e02ff */
[----:B------:R-:W2:Y:S01]  /*0e80*/  LDC R2, c[0x0][R2+0x2a4] ;  /* 0x0000a90002027b82 */ /* 0x000ea20000000800 */
[----:B------:R-:W-:Y:S01]  /*0e90*/  MOV R14, UR4 ;  /* 0x00000004000e7c02 */ /* 0x000fe20008000f00 */
[----:B------:R-:W4:Y:S01]  /*0ea0*/  F2I.U32.TRUNC.NTZ R63, R63 ;  /* 0x0000003f003f7305 */ /* 0x000f22000020f000 */
[----:B---3--:R-:W-:-:S05]  /*0eb0*/  FMUL R62, R62, UR7 ;  /* 0x000000073e3e7c20 */ /* 0x008fca0008400000 */
[----:B------:R-:W-:Y:S01]  /*0ec0*/  BAR.SYNC.DEFER_BLOCKING 0x0 ;  /* 0x0000000000007b1d */ /* 0x000fe20000010000 */
[----:B------:R-:W-:-:S05]  /*0ed0*/  ISETP.GE.AND P0, PT, R10, 0x1, PT ;  /* 0x000000010a00780c */ /* 0x000fca0003f06270 */
[----:B------:R-:W3:Y:S02]  /*0ee0*/  F2I.U32.TRUNC.NTZ R62, R62 ;  /* 0x0000003e003e7305 */ /* 0x000ee4000020f000 */
[----:B------:R-:W2:Y:S01]  /*0ef0*/  S2UR UR36, SR_CTAID.Z ;  /* 0x00000000002479c3 */ /* 0x000ea20000002700 */
[----:B----4-:R-:W-:-:S05]  /*0f00*/  IADD3 R63, PT, PT, -R63, RZ, RZ ;  /* 0x000000ff3f3f7210 */ /* 0x010fca0007ffe1ff */
[----:B-1----:R-:W-:Y:S01]  /*0f10*/  IMAD R63, R3, R63, UR5 ;  /* 0x00000005033f7e24 */ /* 0x002fe2000f8e023f */
[----:B---3--:R-:W-:-:S05]  /*0f20*/  IADD3 R62, PT, PT, -R62, RZ, RZ ;  /* 0x000000ff3e3e7210 */ /* 0x008fca0007ffe1ff */
[----:B--2---:R-:W-:Y:S01]  /*0f30*/  IMAD R62, R2, R62, UR4 ;  /* 0x00000004023e7e24 */ /* 0x004fe2000f8e023e */
[----:B------:R-:W-:Y:S06]  /*0f40*/  @!P0 BRA `(.L_x_15) ;  /* 0x0000000000b88947 */ /* 0x000fec0003800000 */
[----:B------:R-:W1:Y:S01]  /*0f50*/  LDC.64 R4, c[0x0][0xb18] ;  /* 0x0002c600ff047b82 */ /* 0x000e620000000a00 */
[----:B------:R-:W-:-:S07]  /*0f60*/  ISETP.NE.AND P0, PT, R10, 0x1, PT ;  /* 0x000000010a00780c */ /* 0x000fce0003f05270 */
[----:B------:R-:W2:Y:S08]  /*0f70*/  LDC R9, c[0x0][0xb0c] ;  /* 0x0002c300ff097b82 */ /* 0x000eb00000000800 */
[----:B------:R-:W3:Y:S08]  /*0f80*/  LDC R12, c[0x0][0x370] ;  /* 0x0000dc00ff0c7b82 */ /* 0x000ef00000000800 */
[----:B------:R-:W4:Y:S01]  /*0f90*/  LDC R11, c[0x0][0x374] ;  /* 0x0000dd00ff0b7b82 */ /* 0x000f220000000800 */
[----:B-1----:R-:W-:-:S07]  /*0fa0*/  ISETP.NE.AND P1, PT, R4, 0x1, PT ;  /* 0x000000010400780c */ /* 0x002fce0003f25270 */
[----:B------:R-:W3:Y:S01]  /*0fb0*/  LDC.64 R6, c[0x0][0xb10] ;  /* 0x0002c400ff067b82 */ /* 0x000ee20000000a00 */
[----:B--2---:R-:W-:-:S07]  /*0fc0*/  ISETP.NE.AND P2, PT, R9, 0x1, PT ;  /* 0x000000010900780c */ /* 0x004fce0003f45270 */
[----:B------:R-:W1:Y:S08]  /*0fd0*/  LDC R8, c[0x0][0xb20] ;  /* 0x0002c800ff087b82 */ /* 0x000e700000000800 */
[----:B------:R-:W2:Y:S01]  /*0fe0*/  LDC.64 R2, c[0x0][0xb28] ;  /* 0x0002ca00ff027b82 */ /* 0x000ea20000000a00 */
[----:B----4-:R-:W-:-:S04]  /*0ff0*/  IMAD.HI.U32 R13, R11, R5, RZ ;  /* 0x000000050b0d7227 */ /* 0x010fc800078e00ff */
[----:B------:R-:W-:-:S04]  /*1000*/  IMAD.HI.U32 R5, R14, R5, RZ ;  /* 0x000000050e057227 */ /* 0x000fc800078e00ff */
[----:B---3--:R-:W-:-:S05]  /*1010*/  IMAD.HI.U32 R16, R12, R6, RZ ;  /* 0x000000060c107227 */ /* 0x008fca00078e00ff */
[-C--:B------:R-:W-:Y:S01]  /*1020*/  @P2 SHF.R.U32.HI R12, RZ, R7.reuse, R16 ;  /* 0x00000007ff0c2219 */ /* 0x080fe20000011610 */
[----:B------:R-:W-:Y:S01]  /*1030*/  IMAD.HI.U32 R16, R15, R6, RZ ;  /* 0x000000060f107227 */ /* 0x000fe200078e00ff */
[-C--:B-1----:R-:W-:Y:S02]  /*1040*/  @P1 SHF.R.U32.HI R11, RZ, R8.reuse, R13 ;  /* 0x00000008ff0b1219 */ /* 0x082fe4000001160d */
[----:B------:R-:W-:Y:S02]  /*1050*/  SHF.R.U32.HI R5, RZ, R8, R5 ;  /* 0x00000008ff057219 */ /* 0x000fe40000011605 */
[----:B------:R-:W-:Y:S02]  /*1060*/  SHF.R.U32.HI R16, RZ, R7, R16 ;  /* 0x00000007ff107219 */ /* 0x000fe40000011610 */
[----:B------:R-:W-:Y:S01]  /*1070*/  SEL R5, R14, R5, !P1 ;  /* 0x000000050e057207 */ /* 0x000fe20004800000 */
[----:B--2---:R-:W-:Y:S01]  /*1080*/  IMAD.HI.U32 R13, R11, R2, RZ ;  /* 0x000000020b0d7227 */ /* 0x004fe200078e00ff */
[----:B------:R-:W-:-:S03]  /*1090*/  SEL R16, R15, R16, !P2 ;  /* 0x000000100f107207 */ /* 0x000fc60005000000 */
[----:B------:R-:W-:Y:S01]  /*10a0*/  IMAD.HI.U32 R6, R12, R2, RZ ;  /* 0x000000020c067227 */ /* 0x000fe200078e00ff */
[----:B------:R-:W-:-:S04]  /*10b0*/  @P0 SHF.R.U32.HI R11, RZ, R3, R13 ;  /* 0x00000003ff0b0219 */ /* 0x000fc8000001160d */
[----:B------:R-:W-:Y:S01]  /*10c0*/  @P0 SHF.R.U32.HI R12, RZ, R3, R6 ;  /* 0x00000003ff0c0219 */ /* 0x000fe20000011606 */
[----:B------:R-:W-:-:S04]  /*10d0*/  IMAD R11, R11, R10, RZ ;  /* 0x0000000a0b0b7224 */ /* 0x000fc800078e02ff */
[----:B------:R-:W-:Y:S01]  /*10e0*/  IMAD R6, R12, R10, RZ ;  /* 0x0000000a0c067224 */ /* 0x000fe200078e02ff */
[----:B------:R-:W-:-:S04]  /*10f0*/  ISETP.GE.AND P1, PT, R5, R11, PT ;  /* 0x0000000b0500720c */ /* 0x000fc80003f26270 */
[----:B------:R-:W-:Y:S01]  /*1100*/  ISETP.GE.OR P1, PT, R16, R6, P1 ;  /* 0x000000061000720c */ /* 0x000fe20000f26670 */
[----:B------:R-:W-:-:S05]  /*1110*/  IMAD.HI.U32 R6, R5, R2, RZ ;  /* 0x0000000205067227 */ /* 0x000fca00078e00ff */
[----:B------:R-:W-:-:S04]  /*1120*/  SHF.R.U32.HI R6, RZ, R3, R6 ;  /* 0x00000003ff067219 */ /* 0x000fc80000011606 */
[----:B------:R-:W-:-:S03]  /*1130*/  SEL R6, R5, R6, !P0 ;  /* 0x0000000605067207 */ /* 0x000fc60004000000 */
[----:B------:R-:W-:Y:S01]  /*1140*/  @!P1 IMAD.HI.U32 R7, R16, R2, RZ ;  /* 0x0000000210079227 */ /* 0x000fe200078e00ff */
[----:B------:R-:W-:-:S04]  /*1150*/  IADD3 R2, PT, PT, -R6, RZ, RZ ;  /* 0x000000ff06027210 */ /* 0x000fc80007ffe1ff */
[----:B------:R-:W-:Y:S01]  /*1160*/  @!P1 SHF.R.U32.HI R3, RZ, R3, R7 ;  /* 0x00000003ff039219 */ /* 0x000fe20000011607 */
[----:B------:R-:W-:Y:S01]  /*1170*/  IMAD R2, R10, R2, R5 ;  /* 0x000000020a027224 */ /* 0x000fe200078e0205 */
[----:B------:R-:W-:Y:S02]  /*1180*/  IADD3 R7, PT, PT, -R5, RZ, RZ ;  /* 0x000000ff05077210 */ /* 0x000fe40007ffe1ff */
[----:B------:R-:W-:-:S03]  /*1190*/  @!P1 SEL R3, R16, R3, !P0 ;  /* 0x0000000310039207 */ /* 0x000fc60004000000 */
[----:B------:R-:W-:Y:S02]  /*11a0*/  IMAD R7, R4, R7, R14 ;  /* 0x0000000704077224 */ /* 0x000fe400078e020e */
[--C-:B------:R-:W-:Y:S02]  /*11b0*/  @!P1 IMAD.IADD R6, R6, 0x1, -R3.reuse ;  /* 0x0000000106069824 */ /* 0x100fe400078e0a03 */
[----:B------:R-:W-:Y:S01]  /*11c0*/  @!P1 IMAD R3, R2, R12, R3 ;  /* 0x0000000c02039224 */ /* 0x000fe200078e0203 */
[----:B------:R-:W-:Y:S01]  /*11d0*/  IADD3 R2, PT, PT, -R16, RZ, RZ ;  /* 0x000000ff10027210 */ /* 0x000fe20007ffe1ff */
[----:B------:R-:W-:Y:S02]  /*11e0*/  @!P1 IMAD R5, R6, R10, R16 ;  /* 0x0000000a06059224 */ /* 0x000fe400078e0210 */
[----:B------:R-:W-:Y:S02]  /*11f0*/  @!P1 IMAD.MOV.U32 R16, RZ, RZ, R3 ;  /* 0x000000ffff109224 */ /* 0x000fe400078e0003 */
[----:B------:R-:W-:-:S02]  /*1200*/  IMAD R2, R9, R2, R15 ;  /* 0x0000000209027224 */ /* 0x000fc400078e020f */
[----:B------:R-:W-:Y:S02]  /*1210*/  IMAD R14, R5, R4, R7 ;  /* 0x00000004050e7224 */ /* 0x000fe400078e0207 */
[----:B------:R-:W-:Y:S02]  /*1220*/  IMAD R15, R16, R9, R2 ;  /* 0x00000009100f7224 */ /* 0x000fe400078e0202 */
.L_x_15:
[----:B------:R-:W1:Y:S01]  /*1230*/  LDCU UR4, c[0x0][0xb30] ;  /* 0x00016600ff0477ac */ /* 0x000e620008000800 */
[----:B------:R-:W2:Y:S08]  /*1240*/  S2UR UR37, SR_CgaCtaId ;  /* 0x00000000002579c3 */ /* 0x000eb00000008800 */
[----:B------:R-:W3:Y:S01]  /*1250*/  LDC R26, c[0x0][0xb24] ;  /* 0x0002c900ff1a7b82 */ /* 0x000ee20000000800 */
[----:B-1----:R-:W-:-:S09]  /*1260*/  UISETP.NE.AND UP1, UPT, UR4, 0x1, UPT ;  /* 0x000000010400788c */ /* 0x002fd2000bf25270 */
[----:B--2---:R-:W-:Y:S05]  /*1270*/  BRA.U UP1, `(.L_x_16) ;  /* 0x0000000101407547 */ /* 0x004fea000b800000 */
[----:B------:R-:W1:Y:S08]  /*1280*/  LDC.64 R4, c[0x0][0xb10] ;  /* 0x0002c400ff047b82 */ /* 0x000e700000000a00 */
[----:B------:R-:W2:Y:S08]  /*1290*/  LDC.64 R2, c[0x0][0xb18] ;  /* 0x0002c600ff027b82 */ /* 0x000eb00000000a00 */
[----:B------:R-:W4:Y:S08]  /*12a0*/  LDC R6, c[0x0][0xb20] ;  /* 0x0002c800ff067b82 */ /* 0x000f300000000800 */
[----:B------:R-:W3:Y:S01]  /*12b0*/  LDC R7, c[0x0][0xb0c] ;  /* 0x0002c300ff077b82 */ /* 0x000ee20000000800 */
[----:B-1----:R-:W-:-:S05]  /*12c0*/  IMAD.HI.U32 R4, R15, R4, RZ ;  /* 0x000000040f047227 */ /* 0x002fca00078e00ff */
[----:B------:R-:W-:Y:S01]  /*12d0*/  SHF.R.U32.HI R4, RZ, R5, R4 ;  /* 0x00000005ff047219 */ /* 0x000fe20000011604 */
[----:B--2---:R-:W-:Y:S01]  /*12e0*/  IMAD.HI.U32 R3, R14, R3, RZ ;  /* 0x000000030e037227 */ /* 0x004fe200078e00ff */
[----:B------:R-:W-:-:S04]  /*12f0*/  ISETP.NE.AND P0, PT, R2, 0x1, PT ;  /* 0x000000010200780c */ /* 0x000fc80003f05270 */
[----:B----4-:R-:W-:-:S04]  /*1300*/  SHF.R.U32.HI R3, RZ, R6, R3 ;  /* 0x00000006ff037219 */ /* 0x010fc80000011603 */
[----:B------:R-:W-:Y:S02]  /*1310*/  SEL R3, R14, R3, !P0 ;  /* 0x000000030e037207 */ /* 0x000fe40004000000 */
[----:B---3--:R-:W-:-:S04]  /*1320*/  ISETP.NE.AND P1, PT, R7, 0x1, PT ;  /* 0x000000010700780c */ /* 0x008fc80003f25270 */
[----:B------:R-:W-:-:S05]  /*1330*/  SEL R4, R15, R4, !P1 ;  /* 0x000000040f047207 */ /* 0x000fca0004800000 */
[----:B------:R-:W-:Y:S02]  /*1340*/  IMAD.IADD R5, R3, 0x1, -R4 ;  /* 0x0000000103057824 */ /* 0x000fe400078e0a04 */
[----:B------:R-:W-:Y:S02]  /*1350*/  IMAD.IADD R3, R4, 0x1, -R3 ;  /* 0x0000000104037824 */ /* 0x000fe400078e0a03 */
[----:B------:R-:W-:Y:S02]  /*1360*/  IMAD R15, R5, R7, R15 ;  /* 0x00000007050f7224 */ /* 0x000fe400078e020f */
[----:B------:R-:W-:-:S07]  /*1370*/  IMAD R14, R3, R2, R14 ;  /* 0x00000002030e7224 */ /* 0x000fce00078e020e */
.L_x_16:
[----:B------:R-:W-:Y:S01]  /*1380*/  BAR.SYNC.DEFER_BLOCKING 0x0 ;  /* 0x0000000000007b1d */ /* 0x000fe20000010000 */
[----:B------:R-:W-:Y:S01]  /*1390*/  UISETP.NE.AND UP1, UPT, UR8, 0x2, UPT ;  /* 0x000000020800788c */ /* 0x000fe2000bf25270 */
[----:B------:R-:W-:Y:S02]  /*13a0*/  ISETP.NE.OR P5, PT, R0, 0x2, !P5 ;  /* 0x000000020000780c */ /* 0x000fe40006fa5670 */
[----:B------:R-:W-:-:S06]  /*13b0*/  LOP3.LUT R2, R75, 0x1f, RZ, 0xc0, !PT ;  /* 0x0000001f4b027812 */ /* 0x000fcc00078ec0ff */
[----:B------:R-:W-:Y:S05]  /*13c0*/  BRA.U UP1, `(.L_x_17) ;  /* 0x0000001101f47547 */ /* 0x000fea000b800000 */
[----:B------:R-:W1:Y:S01]  /*13d0*/  LDCU UR13, c[0x0][0x38c] ;  /* 0x00007180ff0d77ac */ /* 0x000e620008000800 */
[----:B------:R-:W2:Y:S01]  /*13e0*/  LDC R8, c[0x0][0x370] ;  /* 0x0000dc00ff087b82 */ /* 0x000ea20000000800 */
[----:B------:R-:W-:Y:S01]  /*13f0*/  PLOP3.LUT P1, PT, PT, PT, UP2, 0x80, 0x8 ;  /* 0x000000000008781c */ /* 0x000fe20003f2f028 */
[----:B------:R-:W-:Y:S01]  /*1400*/  IMAD.MOV.U32 R17, RZ, RZ, 0x1 ;  /* 0x00000001ff117424 */ /* 0x000fe200078e00ff */
[----:B------:R-:W-:Y:S01]  /*1410*/  ISETP.EQ.OR P4, PT, R2, RZ, P5 ;  /* 0x000000ff0200720c */ /* 0x000fe20002f82670 */
[----:B------:R-:W-:Y:S01]  /*1420*/  IMAD.MOV.U32 R16, RZ, RZ, RZ ;  /* 0x000000ffff107224 */ /* 0x000fe200078e00ff */
[----:B------:R-:W-:Y:S02]  /*1430*/  PLOP3.LUT P1, PT, P1, PT, PT, 0x8, 0x80 ;  /* 0x000000000080781c */ /* 0x000fe40000f2e170 */
[----:B------:R-:W-:Y:S01]  /*1440*/  CS2R R12, SRZ ;  /* 0x00000000000c7805 */ /* 0x000fe2000001ff00 */
[----:B------:R-:W-:Y:S01]  /*1450*/  IMAD.MOV.U32 R11, RZ, RZ, 0x1 ;  /* 0x00000001ff0b7424 */ /* 0x000fe200078e00ff */
[----:B------:R-:W4:Y:S01]  /*1460*/  LDC R0, c[0x0][0x374] ;  /* 0x0000dd00ff007b82 */ /* 0x000f220000000800 */
[----:B------:R-:W2:Y:S01]  /*1470*/  LDCU.64 UR22, c[0x0][0x348] ;  /* 0x00006900ff1677ac */ /* 0x000ea20008000a00 */
[----:B------:R-:W-:Y:S01]  /*1480*/  UMOV UR6, URZ ;  /* 0x000000ff00067c82 */ /* 0x000fe20008000000 */
[----:B-1----:R-:W-:-:S04]  /*1490*/  UIADD3 UR5, UPT, UPT, UR13, 0x3f, URZ ;  /* 0x0000003f0d057890 */ /* 0x002fc8000fffe0ff */
[----:B------:R-:W-:-:S04]  /*14a0*/  USHF.R.S32.HI UR4, URZ, 0x1f, UR5 ;  /* 0x0000001fff047899 */ /* 0x000fc80008011405 */
[----:B------:R-:W-:-:S04]  /*14b0*/  ULEA.HI UR4, UR4, UR5, URZ, 0x6 ;  /* 0x0000000504047291 */ /* 0x000fc8000f8f30ff */
[----:B------:R-:W-:Y:S02]  /*14c0*/  USHF.R.S32.HI UR15, URZ, 0x6, UR4 ;  /* 0x00000006ff0f7899 */ /* 0x000fe40008011404 */
[----:B------:R-:W-:Y:S02]  /*14d0*/  UIADD3 UR4, UPT, UPT, UR13, -0x1, URZ ;  /* 0xffffffff0d047890 */ /* 0x000fe4000fffe0ff */
[----:B------:R-:W-:Y:S02]  /*14e0*/  UISETP.LT.U32.AND UP0, UPT, UR15, 0x6, UPT ;  /* 0x000000060f00788c */ /* 0x000fe4000bf01070 */
[----:B------:R-:W-:Y:S02]  /*14f0*/  UISETP.GE.U32.AND UP1, UPT, UR4, -0x7f, UPT ;  /* 0xffffff810400788c */ /* 0x000fe4000bf26070 */
[----:B------:R-:W-:Y:S02]  /*1500*/  USEL UR14, UR15, 0x6, UP0 ;  /* 0x000000060f0e7887 */ /* 0x000fe40008000000 */
[----:B------:R-:W-:-:S02]  /*1510*/  UIADD3 UR13, UPT, UPT, UR13, 0x7e, URZ ;  /* 0x0000007e0d0d7890 */ /* 0x000fc4000fffe0ff */
[----:B------:R-:W-:Y:S02]  /*1520*/  UIADD3 UR5, UPT, UPT, UR14, -0x1, URZ ;  /* 0xffffffff0e057890 */ /* 0x000fe4000fffe0ff */
[----:B------:R-:W-:-:S03]  /*1530*/  UIADD3 UR7, UPT, UPT, UR15, -UR14, URZ ;  /* 0x8000000e0f077290 */ /* 0x000fc6000fffe0ff */
[----:B------:R-:W-:-:S04]  /*1540*/  @UP1 UIADD3 UR5, UPT, UPT, UR14, URZ, URZ ;  /* 0x000000ff0e051290 */ /* 0x000fc8000fffe0ff */
[----:B--2---:R-:W-:-:S12]  /*1550*/  UIADD3 UR5, UPT, UPT, UR5, 0x1, URZ ;  /* 0x0000000105057890 */ /* 0x004fd8000fffe0ff */
.L_x_35:
[----:B------:R-:W-:Y:S01]  /*1560*/  UISETP.NE.AND UP0, UPT, UR37, URZ, UPT ;  /* 0x000000ff2500728c */ /* 0x000fe2000bf05270 */
[----:B------:R-:W1:Y:S08]  /*1570*/  S2UR UR37, SR_CgaCtaId ;  /* 0x00000000002579c3 */ /* 0x000e700000008800 */
[----:B------:R-:W-:Y:S05]  /*1580*/  BRA.U UP0, `(.L_x_18) ;  /* 0x0000000100347547 */ /* 0x000fea000b800000 */
[----:B------:R-:W2:Y:S01]  /*1590*/  S2R R2, SR_CgaCtaId ;  /* 0x0000000000027919 */ /* 0x000ea20000008800 */
[----:B------:R-:W-:-:S04]  /*15a0*/  MOV R3, 0x400 ;  /* 0x0000040000037802 */ /* 0x000fc80000000f00 */
[----:B--2---:R-:W-:Y:S02]  /*15b0*/  LEA R2, R2, R3, 0x18 ;  /* 0x0000000302027211 */ /* 0x004fe400078ec0ff */
[----:B------:R-:W-:-:S03]  /*15c0*/  SHF.L.U32 R3, R11, 0x1f, RZ ;  /* 0x0000001f0b037819 */ /* 0x000fc600000006ff */
[----:B------:R-:W-:-:S04]  /*15d0*/  IMAD R2, R12, 0x8, R2 ;  /* 0x000000080c027824 */ /* 0x000fc800078e0202 */
[----:B------:R-:W2:Y:S02]  /*15e0*/  SYNCS.PHASECHK.TRANS64.TRYWAIT P0, [R2+URZ+0x110], R3 ;  /* 0x00011003020075a7 */ /* 0x000ea400080011ff */
[----:B--2---:R-:W-:Y:S05]  /*15f0*/  @!P0 BRA `(.L_x_19) ;  /* 0x0000005800a88947 */ /* 0x004fea0003800000 */
.L_x_117:
[----:B------:R-:W-:Y:S01]  /*1600*/  VIADD R12, R12, 0x1 ;  /* 0x000000010c0c7836 */ /* 0x000fe20000000000 */
[----:B------:R2:W-:Y:S04]  /*1610*/  SYNCS.ARRIVE.TRANS64.A1T0 RZ, [R2+URZ+0x100], RZ ;  /* 0x000100ff02ff79a7 */ /* 0x0005e800081000ff */
[----:B------:R-:W-:-:S04]  /*1620*/  ISETP.NE.AND P0, PT, R12, 0x2, PT ;  /* 0x000000020c00780c */ /* 0x000fc80003f05270 */
[----:B------:R-:W-:Y:S02]  /*1630*/  SEL R12, R12, RZ, P0 ;  /* 0x000000ff0c0c7207 */ /* 0x000fe40000000000 */
[----:B--2---:R-:W-:-:S04]  /*1640*/  SEL R2, RZ, 0x1, P0 ;  /* 0x00000001ff027807 */ /* 0x004fc80000000000 */
[----:B------:R-:W-:-:S07]  /*1650*/  LOP3.LUT R11, R11, R2, RZ, 0x3c, !PT ;  /* 0x000000020b0b7212 */ /* 0x000fce00078e3cff */
.L_x_18:
[----:B------:R-:W-:Y:S01]  /*1660*/  UMOV UR4, 0x400 ;  /* 0x0000040000047882 */ /* 0x000fe20000000000 */
[----:B------:R-:W-:Y:S01]  /*1670*/  SHF.L.U32 R2, R17, 0x1f, RZ ;  /* 0x0000001f11027819 */ /* 0x000fe200000006ff */
[----:B-1----:R-:W-:Y:S01]  /*1680*/  ULEA UR4, UR37, UR4, 0x18 ;  /* 0x0000000425047291 */ /* 0x002fe2000f8ec0ff */
[----:B------:R-:W-:Y:S01]  /*1690*/  R2UR UR34, R15 ;  /* 0x000000000f2272ca */ /* 0x000fe200000e0000 */
[----:B------:R-:W-:Y:S01]  /*16a0*/  UISETP.GE.U32.AND UP0, UPT, UR13, 0x7f, UPT ;  /* 0x0000007f0d00788c */ /* 0x000fe2000bf06070 */
[----:B------:R-:W-:Y:S01]  /*16b0*/  R2UR UR19, R14 ;  /* 0x000000000e1372ca */ /* 0x000fe200000e0000 */
[----:B------:R-:W-:Y:S01]  /*16c0*/  ULEA UR8, UR6, UR4, 0x3 ;  /* 0x0000000406087291 */ /* 0x000fe2000f8e18ff */
[----:B------:R-:W-:-:S08]  /*16d0*/  UMOV UR21, URZ ;  /* 0x000000ff00157c82 */ /* 0x000fd00008000000 */
[----:B------:R1:W2:Y:S01]  /*16e0*/  SYNCS.PHASECHK.TRANS64.TRYWAIT P0, [UR8+0x30], R2 ;  /* 0x00003002ff0075a7 */ /* 0x0002a20008001108 */
[----:B------:R-:W-:Y:S02]  /*16f0*/  USHF.L.U32 UR34, UR34, 0x6, URZ ;  /* 0x0000000622227899 */ /* 0x000fe400080006ff */
[----:B------:R-:W-:Y:S01]  /*1700*/  USHF.L.U32 UR19, UR19, 0x6, URZ ;  /* 0x0000000613137899 */ /* 0x000fe200080006ff */
[----:B------:R-:W-:Y:S11]  /*1710*/  BRA.U !UP0, `(.L_x_20) ;  /* 0x0000000108d47547 */ /* 0x000ff6000b800000 */
[----:B------:R-:W-:Y:S01]  /*1720*/  UIADD3 UR26, UPT, UPT, UR34, 0x20, URZ ;  /* 0x00000020221a7890 */ /* 0x000fe2000fffe0ff */
[----:B------:R-:W-:Y:S01]  /*1730*/  UMOV UR29, URZ ;  /* 0x000000ff001d7c82 */ /* 0x000fe20008000000 */
[----:B------:R-:W-:-:S10]  /*1740*/  UMOV UR42, UR6 ;  /* 0x00000006002a7c82 */ /* 0x000fd40008000000 */
.L_x_25:
[----:B-1----:R-:W-:Y:S01]  /*1750*/  ULEA UR33, UR42, UR4, 0x3 ;  /* 0x000000042a217291 */ /* 0x002fe2000f8e18ff */
[----:B--2---:R-:W-:Y:S01]  /*1760*/  @!P5 MOV R3, 0x8000 ;  /* 0x000080000003d802 */ /* 0x004fe20000000f00 */
[----:B--2---:R-:W-:Y:S10]  /*1770*/  @P0 BRA `(.L_x_21) ;  /* 0x00000000000c0947 */ /* 0x004ff40003800000 */
[----:B------:R-:W-:-:S04]  /*1780*/  SHF.L.U32 R4, R17, 0x1f, RZ ;  /* 0x0000001f11047819 */ /* 0x000fc800000006ff */
[----:B------:R-:W2:Y:S02]  /*1790*/  SYNCS.PHASECHK.TRANS64.TRYWAIT P0, [UR33+0x30], R4 ;  /* 0x00003004ff0075a7 */ /* 0x000ea40008001121 */
[----:B--2---:R-:W-:Y:S05]  /*17a0*/  @!P0 BRA `(.L_x_22) ;  /* 0x0000005800508947 */ /* 0x004fea0003800000 */
.L_x_21:
[----:B------:R2:W-:Y:S01]  /*17b0*/  @!P5 SYNCS.ARRIVE.TRANS64 RZ, [UR33], R3 ;  /* 0x00000003ffffd9a7 */ /* 0x0005e20008000021 */
[----:B------:R-:W-:Y:S04]  /*17c0*/  BSSY.RECONVERGENT B0, `(.L_x_23) ;  /* 0x0000003000007945 */ /* 0x000fe80003800200 */
[----:B------:R-:W-:Y:S05]  /*17d0*/  @P4 BRA `(.L_x_24) ;  /* 0x0000000000044947 */ /* 0x000fea0003800000 */
[----:B------:R-:W-:Y:S05]  /*17e0*/  BPT.TRAP 0x1 ;  /* 0x000000040000795c */ /* 0x000fea0000300000 */
.L_x_24:
[----:B------:R-:W-:Y:S05]  /*17f0*/  BSYNC.RECONVERGENT B0 ;  /* 0x0000000000007941 */ /* 0x000fea0003800200 */
.L_x_23:
[----:B------:R-:W-:Y:S02]  /*1800*/  UIADD3 UR6, UPT, UPT, UR42, 0x1, URZ ;  /* 0x000000012a067890 */ /* 0x000fe4000fffe0ff */
[----:B------:R-:W-:Y:S02]  /*1810*/  UIADD3 UR40, UP1, UPT, UR22, 0x80, URZ ;  /* 0x0000008016287890 */ /* 0x000fe4000ff3e0ff */
[----:B------:R-:W-:Y:S02]  /*1820*/  UISETP.NE.AND UP0, UPT, UR6, 0x6, UPT ;  /* 0x000000060600788c */ /* 0x000fe4000bf05270 */
[----:B------:R-:W-:Y:S02]  /*1830*/  USHF.L.U32 UR35, UR29, 0x6, URZ ;  /* 0x000000061d237899 */ /* 0x000fe400080006ff */
[----:B------:R-:W-:Y:S02]  /*1840*/  USEL UR9, URZ, 0x1, UP0 ;  /* 0x00000001ff097887 */ /* 0x000fe40008000000 */
[----:B------:R-:W-:-:S02]  /*1850*/  USEL UR6, UR6, URZ, UP0 ;  /* 0x000000ff06067287 */ /* 0x000fc40008000000 */
[----:B------:R-:W-:Y:S02]  /*1860*/  UIADD3 UR38, UP0, UPT, UR22, 0x180, URZ ;  /* 0x0000018016267890 */ /* 0x000fe4000ff1e0ff */
[----:B------:R-:W-:Y:S01]  /*1870*/  ULEA UR8, UR6, UR4, 0x3 ;  /* 0x0000000406087291 */ /* 0x000fe2000f8e18ff */
[----:B------:R-:W-:Y:S01]  /*1880*/  LOP3.LUT R17, R17, UR9, RZ, 0x3c, !PT ;  /* 0x0000000911117c12 */ /* 0x000fe2000f8e3cff */
[----:B------:R-:W-:Y:S02]  /*1890*/  UIADD3.X UR41, UPT, UPT, URZ, UR23, URZ, UP1, !UPT ;  /* 0x00000017ff297290 */ /* 0x000fe40008ffe4ff */
[----:B------:R-:W-:Y:S01]  /*18a0*/  UIADD3.X UR39, UPT, UPT, URZ, UR23, URZ, UP0, !UPT ;  /* 0x00000017ff277290 */ /* 0x000fe200087fe4ff */
[----:B-1----:R-:W-:Y:S01]  /*18b0*/  SHF.L.U32 R2, R17, 0x1f, RZ ;  /* 0x0000001f11027819 */ /* 0x002fe200000006ff */
[----:B------:R-:W-:Y:S01]  /*18c0*/  UIADD3 UR10, UPT, UPT, UR35, 0x20, URZ ;  /* 0x00000020230a7890 */ /* 0x000fe2000fffe0ff */
[----:B------:R-:W-:Y:S02]  /*18d0*/  UMOV UR30, 0x0 ;  /* 0x00000000001e7882 */ /* 0x000fe40000000000 */
[----:B------:R1:W1:Y:S01]  /*18e0*/  SYNCS.PHASECHK.TRANS64.TRYWAIT P0, [UR8+0x30], R2 ;  /* 0x00003002ff0075a7 */ /* 0x0002620008001108 */
[----:B------:R-:W-:Y:S01]  /*18f0*/  ULEA UR8, UR42, UR4, 0xe ;  /* 0x000000042a087291 */ /* 0x000fe2000f8e70ff */
[----:B------:R-:W-:Y:S01]  /*1900*/  UMOV UR31, 0x10000000 ;  /* 0x10000000001f7882 */ /* 0x000fe20000000000 */
[----:B------:R-:W-:-:S02]  /*1910*/  UMOV UR25, UR33 ;  /* 0x0000002100197c82 */ /* 0x000fc40008000000 */
[----:B------:R-:W-:Y:S02]  /*1920*/  UIADD3 UR32, UPT, UPT, UR8, 0x6800, URZ ;  /* 0x0000680008207890 */ /* 0x000fe4000fffe0ff */
[----:B------:R-:W-:Y:S02]  /*1930*/  UIADD3 UR24, UPT, UPT, UR8, 0x8800, URZ ;  /* 0x0000880008187890 */ /* 0x000fe4000fffe0ff */
[----:B------:R-:W-:Y:S02]  /*1940*/  UIADD3 UR16, UPT, UPT, UR8, 0x1e800, URZ ;  /* 0x0001e80008107890 */ /* 0x000fe4000fffe0ff */
[----:B------:R-:W-:Y:S01]  /*1950*/  UIADD3 UR8, UPT, UPT, UR8, 0x20800, URZ ;  /* 0x0002080008087890 */ /* 0x000fe2000fffe0ff */
[----:B------:R-:W-:Y:S01]  /*1960*/  UMOV UR28, UR36 ;  /* 0x00000024001c7c82 */ /* 0x000fe20008000000 */
[----:B------:R-:W-:Y:S01]  /*1970*/  UMOV UR27, UR35 ;  /* 0x00000023001b7c82 */ /* 0x000fe20008000000 */
[----:B------:R-:W-:Y:S01]  /*1980*/  UMOV UR17, UR33 ;  /* 0x0000002100117c82 */ /* 0x000fe20008000000 */
[----:B------:R-:W-:Y:S01]  /*1990*/  UMOV UR20, UR36 ;  /* 0x0000002400147c82 */ /* 0x000fe20008000000 */
[----:B------:R-:W-:Y:S01]  /*19a0*/  UMOV UR18, UR35 ;  /* 0x0000002300127c82 */ /* 0x000fe20008000000 */
[----:B------:R1:W-:Y:S01]  /*19b0*/  UTMALDG.3D [UR32], [UR40], desc[UR30] ;  /* 0x00001e20280075b4 */ /* 0x0003e20008011000 */
[----:B------:R-:W-:Y:S01]  /*19c0*/  UMOV UR11, UR19 ;  /* 0x00000013000b7c82 */ /* 0x000fe20008000000 */
[----:B------:R-:W-:Y:S01]  /*19d0*/  UMOV UR12, UR36 ;  /* 0x00000024000c7c82 */ /* 0x000fe20008000000 */
[----:B------:R-:W-:Y:S01]  /*19e0*/  UMOV UR9, UR33 ;  /* 0x0000002100097c82 */ /* 0x000fe20008000000 */
[----:B------:R-:W-:Y:S01]  /*19f0*/  UIADD3 UR29, UPT, UPT, UR29, 0x1, URZ ;  /* 0x000000011d1d7890 */ /* 0x000fe2000fffe0ff */
[----:B------:R-:W-:Y:S01]  /*1a00*/  UMOV UR21, UR5 ;  /* 0x0000000500157c82 */ /* 0x000fe20008000000 */
[----:B------:R-:W-:Y:S01]  /*1a10*/  UMOV UR42, UR6 ;  /* 0x00000006002a7c82 */ /* 0x000fe20008000000 */
[----:B------:R1:W-:Y:S01]  /*1a20*/  UTMALDG.3D [UR24], [UR40], desc[UR30] ;  /* 0x00001e18280075b4 */ /* 0x0003e20008011000 */
[----:B------:R-:W-:Y:S01]  /*1a30*/  UISETP.NE.AND UP0, UPT, UR29, UR5, UPT ;  /* 0x000000051d00728c */ /* 0x000fe2000bf05270 */
[----:B------:R1:W-:Y:S01]  /*1a40*/  UTMALDG.3D [UR16], [UR38], desc[UR30] ;  /* 0x00001e10260075b4 */ /* 0x0003e20008011000 */
[----:B------:R1:W-:Y:S07]  /*1a50*/  UTMALDG.3D [UR8], [UR38], desc[UR30] ;  /* 0x00001e08260075b4 */ /* 0x0003ee0008011000 */
[----:B------:R-:W-:Y:S05]  /*1a60*/  BRA.U UP0, `(.L_x_25) ;  /* 0xfffffffd00387547 */ /* 0x000fea000b83ffff */
.L_x_20:
[----:B-1----:R-:W-:Y:S01]  /*1a70*/  ULEA UR8, UR6, UR4, 0x3 ;  /* 0x0000000406087291 */ /* 0x002fe2000f8e18ff */
[----:B------:R-:W-:Y:S01]  /*1a80*/  SHF.L.U32 R2, R17, 0x1f, RZ ;  /* 0x0000001f11027819 */ /* 0x000fe200000006ff */
[----:B------:R-:W-:Y:S01]  /*1a90*/  @!P1 SYNCS.ARRIVE.TRANS64.A1T0 RZ, [UR4+0x98], RZ ;  /* 0x000098ffffff99a7 */ /* 0x000fe20008100004 */
[----:B------:R-:W-:-:S06]  /*1aa0*/  UISETP.GT.AND UP0, UPT, UR15, UR14, UPT ;  /* 0x0000000e0f00728c */ /* 0x000fcc000bf04270 */
[----:B--2---:R1:W2:Y:S03]  /*1ab0*/  SYNCS.PHASECHK.TRANS64.TRYWAIT P0, [UR8+0x30], R2 ;  /* 0x00003002ff0075a7 */ /* 0x0042a60008001108 */
[----:B------:R-:W-:Y:S05]  /*1ac0*/  BRA.U !UP0, `(.L_x_26) ;  /* 0x0000000108d07547 */ /* 0x000fea000b800000 */
[----:B------:R-:W-:Y:S02]  /*1ad0*/  UIADD3 UR29, UPT, UPT, UR7, UR21, URZ ;  /* 0x00000015071d7290 */ /* 0x000fe4000fffe0ff */
[----:B------:R-:W-:Y:S01]  /*1ae0*/  UIADD3 UR26, UPT, UPT, UR34, 0x20, URZ ;  /* 0x00000020221a7890 */ /* 0x000fe2000fffe0ff */
[----:B------:R-:W-:-:S11]  /*1af0*/  UMOV UR42, UR6 ;  /* 0x00000006002a7c82 */ /* 0x000fd60008000000 */
.L_x_31:
[----:B-1----:R-:W-:Y:S01]  /*1b00*/  ULEA UR33, UR42, UR4, 0x3 ;  /* 0x000000042a217291 */ /* 0x002fe2000f8e18ff */
[----:B--2---:R-:W-:Y:S01]  /*1b10*/  @!P5 MOV R3, 0x8000 ;  /* 0x000080000003d802 */ /* 0x004fe20000000f00 */
[----:B--2---:R-:W-:Y:S10]  /*1b20*/  @P0 BRA `(.L_x_27) ;  /* 0x00000000000c0947 */ /* 0x004ff40003800000 */
[----:B------:R-:W-:-:S04]  /*1b30*/  SHF.L.U32 R4, R17, 0x1f, RZ ;  /* 0x0000001f11047819 */ /* 0x000fc800000006ff */
[----:B------:R-:W2:Y:S02]  /*1b40*/  SYNCS.PHASECHK.TRANS64.TRYWAIT P0, [UR33+0x30], R4 ;  /* 0x00003004ff0075a7 */ /* 0x000ea40008001121 */
[----:B--2---:R-:W-:Y:S05]  /*1b50*/  @!P0 BRA `(.L_x_28) ;  /* 0x00000054007c8947 */ /* 0x004fea0003800000 */
.L_x_27:
[----:B------:R2:W-:Y:S01]  /*1b60*/  @!P5 SYNCS.ARRIVE.TRANS64 RZ, [UR33], R3 ;  /* 0x00000003ffffd9a7 */ /* 0x0005e20008000021 */
[----:B------:R-:W-:Y:S04]  /*1b70*/  BSSY.RECONVERGENT B0, `(.L_x_29) ;  /* 0x0000003000007945 */ /* 0x000fe80003800200 */
[----:B------:R-:W-:Y:S05]  /*1b80*/  @P4 BRA `(.L_x_30) ;  /* 0x0000000000044947 */ /* 0x000fea0003800000 */
[----:B------:R-:W-:Y:S05]  /*1b90*/  BPT.TRAP 0x1 ;  /* 0x000000040000795c */ /* 0x000fea0000300000 */
.L_x_30:
[----:B------:R-:W-:Y:S05]  /*1ba0*/  BSYNC.RECONVERGENT B0 ;  /* 0x0000000000007941 */ /* 0x000fea0003800200 */
.L_x_29:
        /* <DEDUP_REMOVED lines=30> */
[----:B------:R-:W-:Y:S01]  /*1d90*/  UMOV UR9, UR33 ;  /* 0x0000002100097c82 */ /* 0x000fe20008000000 */
[----:B------:R-:W-:Y:S01]  /*1da0*/  UIADD3 UR21, UPT, UPT, UR21, 0x1, URZ ;  /* 0x0000000115157890 */ /* 0x000fe2000fffe0ff */
[----:B------:R-:W-:Y:S01]  /*1db0*/  UMOV UR42, UR6 ;  /* 0x00000006002a7c82 */ /* 0x000fe20008000000 */
[----:B------:R1:W-:Y:S02]  /*1dc0*/  UTMALDG.3D [UR24], [UR40], desc[UR30] ;  /* 0x00001e18280075b4 */ /* 0x0003e40008011000 */
[----:B------:R-:W-:Y:S01]  /*1dd0*/  UISETP.NE.AND UP0, UPT, UR21, UR29, UPT ;  /* 0x0000001d1500728c */ /* 0x000fe2000bf05270 */
[----:B------:R1:W-:Y:S01]  /*1de0*/  UTMALDG.3D [UR16], [UR38], desc[UR30] ;  /* 0x00001e10260075b4 */ /* 0x0003e20008011000 */
[----:B------:R1:W-:Y:S07]  /*1df0*/  UTMALDG.3D [UR8], [UR38], desc[UR30] ;  /* 0x00001e08260075b4 */ /* 0x0003ee0008011000 */
[----:B------:R-:W-:Y:S05]  /*1e00*/  BRA.U UP0, `(.L_x_31) ;  /* 0xfffffffd003c7547 */ /* 0x000fea000b83ffff */
.L_x_26:
[C---:B-1----:R-:W-:Y:S01]  /*1e10*/  LEA R2, R16.reuse, UR4, 0x3 ;  /* 0x0000000410027c11 */ /* 0x042fe2000f8e18ff */
[----:B------:R-:W-:Y:S01]  /*1e20*/  NOP ;  /* 0x0000000000007918 */ /* 0x000fe20000000000 */
[----:B--2---:R-:W-:Y:S02]  /*1e30*/  SHF.L.U32 R3, R13, 0x1f, RZ ;  /* 0x0000001f0d037819 */ /* 0x004fe400000006ff */
[----:B------:R-:W-:Y:S02]  /*1e40*/  LEA R4, R16, UR4, 0x4 ;  /* 0x0000000410047c11 */ /* 0x000fe4000f8e20ff */
[----:B------:R-:W1:Y:S02]  /*1e50*/  SYNCS.PHASECHK.TRANS64.TRYWAIT P0, [R2+URZ+0xa0], R3 ;  /* 0x0000a003020075a7 */ /* 0x000e6400080011ff */
[----:B-1----:R-:W-:Y:S05]  /*1e60*/  @!P0 BRA `(.L_x_32) ;  /* 0x0000005000d08947 */ /* 0x002fea0003800000 */
.L_x_120:
[----:B------:R-:W2:Y:S01]  /*1e70*/  LDS.128 R4, [R4+0x130] ;  /* 0x0001300004047984 */ /* 0x000ea20000000c00 */
[----:B---3--:R-:W-:Y:S01]  /*1e80*/  ISETP.GE.AND P0, PT, R26, 0x1, PT ;  /* 0x000000011a00780c */ /* 0x008fe20003f06270 */
[----:B-1----:R-:W-:Y:S01]  /*1e90*/  VIADD R2, R2, 0xb0 ;  /* 0x000000b002027836 */ /* 0x002fe20000000000 */
[----:B------:R-:W-:Y:S01]  /*1ea0*/  @!PT LDS RZ, [RZ] ;  /* 0x00000000fffff984 */ /* 0x000fe20000000800 */
[----:B------:R-:W-:Y:S01]  /*1eb0*/  @!PT LDS RZ, [RZ] ;  /* 0x00000000fffff984 */ /* 0x000fe20000000800 */
[----:B------:R-:W-:Y:S01]  /*1ec0*/  @!PT LDS RZ, [RZ] ;  /* 0x00000000fffff984 */ /* 0x000fe20000000800 */
[----:B------:R-:W-:Y:S01]  /*1ed0*/  @!PT LDS RZ, [RZ] ;  /* 0x00000000fffff984 */ /* 0x000fe20000000800 */
[----:B------:R1:W-:Y:S06]  /*1ee0*/  MEMBAR.ALL.CTA ;  /* 0x0000000000007992 */ /* 0x0003ec0000008000 */
[----:B-1----:R-:W1:Y:S01]  /*1ef0*/  FENCE.VIEW.ASYNC.S ;  /* 0x00000000000073c6 */ /* 0x002e620000000000 */
[----:B------:R-:W-:-:S04]  /*1f00*/  PRMT R2, RZ, 0x654, R2 ;  /* 0x00000654ff027816 */ /* 0x000fc80000000002 */
[----:B-1----:R1:W-:Y:S01]  /*1f10*/  SYNCS.ARRIVE.TRANS64.RED.A1T0 RZ, [R2+URZ], RZ ;  /* 0x000000ff02ff79a7 */ /* 0x0023e200081004ff */
[----:B--2---:R-:W-:-:S13]  /*1f20*/  LOP3.LUT P2, RZ, R6, 0x1, RZ, 0xc0, !PT ;  /* 0x0000000106ff7812 */ /* 0x004fda000784c0ff */
[----:B------:R-:W-:Y:S01]  /*1f30*/  @P2 SHF.R.U32.HI R3, RZ, 0x10, R5 ;  /* 0x00000010ff032819 */ /* 0x000fe20000011605 */
[----:B------:R-:W-:Y:S01]  /*1f40*/  VOTEU.ANY UP0, P2 ;  /* 0x0000000000ff7886 */ /* 0x000fe20001000100 */
[----:B------:R-:W-:Y:S02]  /*1f50*/  @P2 MOV R10, R4 ;  /* 0x00000004000a2202 */ /* 0x000fe40000000f00 */
[----:B------:R-:W-:Y:S02]  /*1f60*/  @P2 R2UR.BROADCAST UR8, R3 ;  /* 0x00000000030822ca */ /* 0x000fe400008e0000 */
[----:B------:R-:W-:-:S11]  /*1f70*/  @P2 LOP3.LUT R9, R5, 0xffff, RZ, 0xc0, !PT ;  /* 0x0000ffff05092812 */ /* 0x000fd600078ec0ff */
[----:B------:R-:W-:Y:S01]  /*1f80*/  @UP0 UMOV UR36, UR8 ;  /* 0x0000000800240c82 */ /* 0x000fe20008000000 */
[----:B-1----:R-:W-:Y:S05]  /*1f90*/  @!P0 BRA `(.L_x_33) ;  /* 0x0000000000b88947 */ /* 0x002fea0003800000 */
[----:B------:R-:W4:Y:S01]  /*1fa0*/  LDC.64 R4, c[0x0][0xb18] ;  /* 0x0002c600ff047b82 */ /* 0x000f220000000a00 */
[----:B------:R-:W-:-:S07]  /*1fb0*/  ISETP.NE.AND P3, PT, R26, 0x1, PT ;  /* 0x000000011a00780c */ /* 0x000fce0003f65270 */
[----:B------:R-:W1:Y:S08]  /*1fc0*/  LDC.64 R6, c[0x0][0xb10] ;  /* 0x0002c400ff067b82 */ /* 0x000e700000000a00 */
[----:B------:R-:W2:Y:S08]  /*1fd0*/  LDC R14, c[0x0][0xb20] ;  /* 0x0002c800ff0e7b82 */ /* 0x000eb00000000800 */
[----:B------:R-:W3:Y:S01]  /*1fe0*/  LDC R15, c[0x0][0xb0c] ;  /* 0x0002c300ff0f7b82 */ /* 0x000ee20000000800 */
[----:B----4-:R-:W-:Y:S01]  /*1ff0*/  IMAD.HI.U32 R19, R0, R5, RZ ;  /* 0x0000000500137227 */ /* 0x010fe200078e00ff */
[----:B------:R-:W-:-:S03]  /*2000*/  ISETP.NE.AND P0, PT, R4, 0x1, PT ;  /* 0x000000010400780c */ /* 0x000fc60003f05270 */
[----:B------:R-:W-:-:S03]  /*2010*/  IMAD.HI.U32 R5, R9, R5, RZ ;  /* 0x0000000509057227 */ /* 0x000fc600078e00ff */
[----:B------:R-:W4:Y:S01]  /*2020*/  LDC.64 R2, c[0x0][0xb28] ;  /* 0x0002ca00ff027b82 */ /* 0x000f220000000a00 */
[----:B-1----:R-:W-:-:S04]  /*2030*/  IMAD.HI.U32 R20, R8, R6, RZ ;  /* 0x0000000608147227 */ /* 0x002fc800078e00ff */
[----:B------:R-:W-:Y:S01]  /*2040*/  IMAD.HI.U32 R21, R10, R6, RZ ;  /* 0x000000060a157227 */ /* 0x000fe200078e00ff */
[----:B------:R-:W-:Y:S02]  /*2050*/  SHF.R.U32.HI R20, RZ, R7, R20 ;  /* 0x00000007ff147219 */ /* 0x000fe40000011614 */
[-C--:B--2---:R-:W-:Y:S02]  /*2060*/  SHF.R.U32.HI R19, RZ, R14.reuse, R19 ;  /* 0x0000000eff137219 */ /* 0x084fe40000011613 */
[----:B------:R-:W-:Y:S02]  /*2070*/  SHF.R.U32.HI R5, RZ, R14, R5 ;  /* 0x0000000eff057219 */ /* 0x000fe40000011605 */
[----:B------:R-:W-:Y:S02]  /*2080*/  SEL R19, R0, R19, !P0 ;  /* 0x0000001300137207 */ /* 0x000fe40004000000 */
[----:B------:R-:W-:Y:S02]  /*2090*/  SHF.R.U32.HI R21, RZ, R7, R21 ;  /* 0x00000007ff157219 */ /* 0x000fe40000011615 */
[----:B---3--:R-:W-:-:S02]  /*20a0*/  ISETP.NE.AND P1, PT, R15, 0x1, PT ;  /* 0x000000010f00780c */ /* 0x008fc40003f25270 */
[----:B------:R-:W-:Y:S02]  /*20b0*/  SEL R5, R9, R5, !P0 ;  /* 0x0000000509057207 */ /* 0x000fe40004000000 */
[----:B------:R-:W-:Y:S02]  /*20c0*/  SEL R20, R8, R20, !P1 ;  /* 0x0000001408147207 */ /* 0x000fe40004800000 */
[----:B------:R-:W-:Y:S01]  /*20d0*/  SEL R21, R10, R21, !P1 ;  /* 0x000000150a157207 */ /* 0x000fe20004800000 */
[----:B----4-:R-:W-:-:S04]  /*20e0*/  IMAD.HI.U32 R18, R19, R2, RZ ;  /* 0x0000000213127227 */ /* 0x010fc800078e00ff */
        /* <DEDUP_REMOVED lines=10> */
[----:B------:R-:W-:-:S04]  /*2190*/  @!P0 IMAD.HI.U32 R7, R21, R2, RZ ;  /* 0x0000000215078227 */ /* 0x000fc800078e00ff */
[----:B------:R-:W-:Y:S01]  /*21a0*/  IMAD.MOV R2, RZ, RZ, -R6 ;  /* 0x000000ffff027224 */ /* 0x000fe200078e0a06 */
[----:B------:R-:W-:Y:S02]  /*21b0*/  @!P0 SHF.R.U32.HI R3, RZ, R3, R7 ;  /* 0x00000003ff038219 */ /* 0x000fe40000011607 */
[----:B------:R-:W-:Y:S01]  /*21c0*/  IADD3 R7, PT, PT, -R5, RZ, RZ ;  /* 0x000000ff05077210 */ /* 0x000fe20007ffe1ff */
[----:B------:R-:W-:Y:S01]  /*21d0*/  IMAD R2, R26, R2, R5 ;  /* 0x000000021a027224 */ /* 0x000fe200078e0205 */
        /* <DEDUP_REMOVED lines=10> */
.L_x_33:
[----:B------:R-:W1:Y:S02]  /*2280*/  LDCU UR8, c[0x0][0xb30] ;  /* 0x00016600ff0877ac */ /* 0x000e640008000800 */
[----:B-1----:R-:W-:-:S09]  /*2290*/  UISETP.NE.AND UP0, UPT, UR8, 0x1, UPT ;  /* 0x000000010800788c */ /* 0x002fd2000bf05270 */
[----:B------:R-:W-:Y:S05]  /*22a0*/  BRA.U UP0, `(.L_x_34) ;  /* 0x0000000100407547 */ /* 0x000fea000b800000 */
[----:B------:R-:W1:Y:S08]  /*22b0*/  LDC.64 R4, c[0x0][0xb10] ;  /* 0x0002c400ff047b82 */ /* 0x000e700000000a00 */
[----:B------:R-:W2:Y:S08]  /*22c0*/  LDC.64 R2, c[0x0][0xb18] ;  /* 0x0002c600ff027b82 */ /* 0x000eb00000000a00 */
[----:B------:R-:W3:Y:S08]  /*22d0*/  LDC R6, c[0x0][0xb20] ;  /* 0x0002c800ff067b82 */ /* 0x000ef00000000800 */
[----:B------:R-:W4:Y:S01]  /*22e0*/  LDC R7, c[0x0][0xb0c] ;  /* 0x0002c300ff077b82 */ /* 0x000f220000000800 */
[----:B-1----:R-:W-:-:S05]  /*22f0*/  IMAD.HI.U32 R4, R10, R4, RZ ;  /* 0x000000040a047227 */ /* 0x002fca00078e00ff */
[----:B------:R-:W-:Y:S01]  /*2300*/  SHF.R.U32.HI R4, RZ, R5, R4 ;  /* 0x00000005ff047219 */ /* 0x000fe20000011604 */
[----:B--2---:R-:W-:Y:S01]  /*2310*/  IMAD.HI.U32 R3, R9, R3, RZ ;  /* 0x0000000309037227 */ /* 0x004fe200078e00ff */
[----:B------:R-:W-:-:S04]  /*2320*/  ISETP.NE.AND P0, PT, R2, 0x1, PT ;  /* 0x000000010200780c */ /* 0x000fc80003f05270 */
[----:B---3--:R-:W-:-:S04]  /*2330*/  SHF.R.U32.HI R3, RZ, R6, R3 ;  /* 0x00000006ff037219 */ /* 0x008fc80000011603 */
[----:B------:R-:W-:Y:S02]  /*2340*/  SEL R3, R9, R3, !P0 ;  /* 0x0000000309037207 */ /* 0x000fe40004000000 */
[----:B----4-:R-:W-:-:S04]  /*2350*/  ISETP.NE.AND P1, PT, R7, 0x1, PT ;  /* 0x000000010700780c */ /* 0x010fc80003f25270 */
[----:B------:R-:W-:-:S05]  /*2360*/  SEL R4, R10, R4, !P1 ;  /* 0x000000040a047207 */ /* 0x000fca0004800000 */
[----:B------:R-:W-:Y:S02]  /*2370*/  IMAD.IADD R5, R3, 0x1, -R4 ;  /* 0x0000000103057824 */ /* 0x000fe400078e0a04 */
[----:B------:R-:W-:Y:S02]  /*2380*/  IMAD.IADD R3, R4, 0x1, -R3 ;  /* 0x0000000104037824 */ /* 0x000fe400078e0a03 */
[----:B------:R-:W-:Y:S02]  /*2390*/  IMAD R10, R5, R7, R10 ;  /* 0x00000007050a7224 */ /* 0x000fe400078e020a */
[----:B------:R-:W-:-:S07]  /*23a0*/  IMAD R9, R3, R2, R9 ;  /* 0x0000000203097224 */ /* 0x000fce00078e0209 */
.L_x_34:
[----:B------:R-:W-:Y:S01]  /*23b0*/  VIADD R16, R16, 0x1 ;  /* 0x0000000110107836 */ /* 0x000fe20000000000 */
[----:B------:R-:W-:Y:S01]  /*23c0*/  PLOP3.LUT P1, PT, PT, PT, PT, 0x80, 0x8 ;  /* 0x000000000008781c */ /* 0x000fe20003f2f070 */
[----:B------:R-:W-:Y:S02]  /*23d0*/  IMAD.IADD R15, R10, 0x1, R63 ;  /* 0x000000010a0f7824 */ /* 0x000fe400078e023f */
[----:B------:R-:W-:Y:S01]  /*23e0*/  IMAD.IADD R14, R9, 0x1, R62 ;  /* 0x00000001090e7824 */ /* 0x000fe200078e023e */
[----:B------:R-:W-:-:S04]  /*23f0*/  ISETP.NE.AND P0, PT, R16, 0x2, PT ;  /* 0x000000021000780c */ /* 0x000fc80003f05270 */
[----:B------:R-:W-:Y:S02]  /*2400*/  SEL R2, RZ, 0x1, P0 ;  /* 0x00000001ff027807 */ /* 0x000fe40000000000 */
[----:B------:R-:W-:Y:S02]  /*2410*/  SEL R16, R16, RZ, P0 ;  /* 0x000000ff10107207 */ /* 0x000fe40000000000 */
[----:B------:R-:W-:Y:S01]  /*2420*/  LOP3.LUT R13, R13, R2, RZ, 0x3c, !PT ;  /* 0x000000020d0d7212 */ /* 0x000fe200078e3cff */
[----:B------:R-:W-:Y:S06]  /*2430*/  @P2 BRA `(.L_x_35) ;  /* 0xfffffff000482947 */ /* 0x000fec000383ffff */
[----:B------:R-:W-:Y:S01]  /*2440*/  UIADD3 UR4, UPT, UPT, UR4, 0x30, URZ ;  /* 0x0000003004047890 */ /* 0x000fe2000fffe0ff */
[----:B------:R-:W-:-:S03]  /*2450*/  SHF.L.U32 R2, R17, 0x1f, RZ ;  /* 0x0000001f11027819 */ /* 0x000fc600000006ff */
[----:B------:R-:W-:-:S09]  /*2460*/  ULEA UR5, UR6, UR4, 0x3 ;  /* 0x0000000406057291 */ /* 0x000fd2000f8e18ff */
[----:B------:R-:W1:Y:S02]  /*2470*/  SYNCS.PHASECHK.TRANS64.TRYWAIT P0, [UR5], R2 ;  /* 0x00000002ff0075a7 */ /* 0x000e640008001105 */
[----:B-1----:R-:W-:Y:S05]  /*2480*/  @!P0 BRA `(.L_x_36) ;  /* 0x0000004c005c8947 */ /* 0x002fea0003800000 */
.L_x_122:
[----:B------:R-:W-:-:S04]  /*2490*/  UIADD3 UR6, UPT, UPT, UR6, 0x1, URZ ;  /* 0x0000000106067890 */ /* 0x000fc8000fffe0ff */
[----:B------:R-:W-:-:S04]  /*24a0*/  UISETP.NE.AND UP0, UPT, UR6, 0x6, UPT ;  /* 0x000000060600788c */ /* 0x000fc8000bf05270 */
[----:B------:R-:W-:Y:S02]  /*24b0*/  USEL UR7, URZ, 0x1, UP0 ;  /* 0x00000001ff077887 */ /* 0x000fe40008000000 */
[----:B------:R-:W-:-:S04]  /*24c0*/  USEL UR6, UR6, URZ, UP0 ;  /* 0x000000ff06067287 */ /* 0x000fc80008000000 */
[----:B------:R-:W-:Y:S01]  /*24d0*/  ULEA UR5, UR6, UR4, 0x3 ;  /* 0x0000000406057291 */ /* 0x000fe2000f8e18ff */
[----:B-1----:R-:W-:-:S04]  /*24e0*/  LOP3.LUT R2, R17, UR7, RZ, 0x3c, !PT ;  /* 0x0000000711027c12 */ /* 0x002fc8000f8e3cff */
[----:B------:R-:W-:-:S04]  /*24f0*/  SHF.L.U32 R3, R2, 0x1f, RZ ;  /* 0x0000001f02037819 */ /* 0x000fc800000006ff */
[----:B------:R-:W1:Y:S02]  /*2500*/  SYNCS.PHASECHK.TRANS64.TRYWAIT P0, [UR5], R3 ;  /* 0x00000003ff0075a7 */ /* 0x000e640008001105 */
[----:B-1----:R-:W-:Y:S05]  /*2510*/  @!P0 BRA `(.L_x_37) ;  /* 0x0000004c00508947 */ /* 0x002fea0003800000 */
.L_x_124:
[----:B------:R-:W-:-:S04]  /*2520*/  UIADD3 UR6, UPT, UPT, UR6, 0x1, URZ ;  /* 0x0000000106067890 */ /* 0x000fc8000fffe0ff */
[----:B------:R-:W-:-:S04]  /*2530*/  UISETP.NE.AND UP0, UPT, UR6, 0x6, UPT ;  /* 0x000000060600788c */ /* 0x000fc8000bf05270 */
[----:B------:R-:W-:Y:S02]  /*2540*/  USEL UR7, URZ, 0x1, UP0 ;  /* 0x00000001ff077887 */ /* 0x000fe40008000000 */
[----:B------:R-:W-:-:S04]  /*2550*/  USEL UR6, UR6, URZ, UP0 ;  /* 0x000000ff06067287 */ /* 0x000fc80008000000 */
[----:B------:R-:W-:Y:S01]  /*2560*/  ULEA UR5, UR6, UR4, 0x3 ;  /* 0x0000000406057291 */ /* 0x000fe2000f8e18ff */
[----:B------:R-:W-:-:S04]  /*2570*/  LOP3.LUT R2, R2, UR7, RZ, 0x3c, !PT ;  /* 0x0000000702027c12 */ /* 0x000fc8000f8e3cff */
[----:B-1----:R-:W-:-:S04]  /*2580*/  SHF.L.U32 R3, R2, 0x1f, RZ ;  /* 0x0000001f02037819 */ /* 0x002fc800000006ff */
[----:B------:R-:W1:Y:S02]  /*2590*/  SYNCS.PHASECHK.TRANS64.TRYWAIT P0, [UR5], R3 ;  /* 0x00000003ff0075a7 */ /* 0x000e640008001105 */
[----:B-1----:R-:W-:Y:S05]  /*25a0*/  @!P0 BRA `(.L_x_38) ;  /* 0x0000004c00448947 */ /* 0x002fea0003800000 */
.L_x_126:
        /* <DEDUP_REMOVED lines=9> */
.L_x_128:
        /* <DEDUP_REMOVED lines=9> */
.L_x_130:
[----:B------:R-:W-:-:S04]  /*26d0*/  UIADD3 UR6, UPT, UPT, UR6, 0x1, URZ ;  /* 0x0000000106067890 */ /* 0x000fc8000fffe0ff */
[----:B------:R-:W-:-:S04]  /*26e0*/  UISETP.NE.AND UP0, UPT, UR6, 0x6, UPT ;  /* 0x000000060600788c */ /* 0x000fc8000bf05270 */
[----:B------:R-:W-:Y:S02]  /*26f0*/  USEL UR5, URZ, 0x1, UP0 ;  /* 0x00000001ff057887 */ /* 0x000fe40008000000 */
[----:B------:R-:W-:-:S04]  /*2700*/  USEL UR6, UR6, URZ, UP0 ;  /* 0x000000ff06067287 */ /* 0x000fc80008000000 */
[----:B------:R-:W-:Y:S01]  /*2710*/  ULEA UR6, UR6, UR4, 0x3 ;  /* 0x0000000406067291 */ /* 0x000fe2000f8e18ff */
[----:B------:R-:W-:-:S04]  /*2720*/  LOP3.LUT R2, R2, UR5, RZ, 0x3c, !PT ;  /* 0x0000000502027c12 */ /* 0x000fc8000f8e3cff */
[----:B------:R-:W-:Y:S01]  /*2730*/  SHF.L.U32 R2, R2, 0x1f, RZ ;  /* 0x0000001f02027819 */ /* 0x000fe200000006ff */
[----:B-1--4-:R-:W-:-:S07]  /*2740*/  IMAD.U32 R0, RZ, RZ, UR6 ;  /* 0x00000006ff007e24 */ /* 0x012fce000f8e00ff */
.L_x_41:
[----:B-1----:R1:W2:Y:S02]  /*2750*/  SYNCS.PHASECHK.TRANS64.TRYWAIT P0, [R0+URZ], R2 ;  /* 0x00000002000075a7 */ /* 0x0022a400080011ff */
[----:B--2---:R-:W-:Y:S05]  /*2760*/  @!P0 NANOSLEEP.SYNCS 0x989680 ;  /* 0x009896800000895d */ /* 0x004fea0003900000 */
[----:B------:R-:W2:Y:S02]  /*2770*/  @!P0 SYNCS.PHASECHK.TRANS64 P0, [R0+URZ], R2 ;  /* 0x00000002000085a7 */ /* 0x000ea400080010ff */
[----:B--2---:R-:W-:Y:S05]  /*2780*/  @P0 EXIT ;  /* 0x000000000000094d */ /* 0x004fea0003800000 */
[----:B------:R-:W-:Y:S05]  /*2790*/  BRA `(.L_x_41) ;  /* 0xfffffffc00ec7947 */ /* 0x000fea000383ffff */
.L_x_17:
[----:B------:R-:W-:-:S04]  /*27a0*/  UISETP.NE.AND UP1, UPT, UR37, URZ, UPT ;  /* 0x000000ff2500728c */ /* 0x000fc8000bf25270 */
[----:B------:R-:W-:-:S09]  /*27b0*/  UISETP.NE.OR UP1, UPT, UR8, 0x1, UP1 ;  /* 0x000000010800788c */ /* 0x000fd20008f25670 */
[----:B------:R-:W-:Y:S05]  /*27c0*/  BRA.U UP1, `(.L_x_42) ;  /* 0x0000000501487547 */ /* 0x000fea000b800000 */
[----:B------:R-:W-:Y:S01]  /*27d0*/  ISETP.NE.AND P2, PT, R2, RZ, PT ;  /* 0x000000ff0200720c */ /* 0x000fe20003f45270 */
[----:B------:R-:W-:Y:S01]  /*27e0*/  IMAD.MOV.U32 R12, RZ, RZ, 0x1 ;  /* 0x00000001ff0c7424 */ /* 0x000fe200078e00ff */
[----:B------:R-:W-:Y:S02]  /*27f0*/  CS2R R10, SRZ ;  /* 0x00000000000a7805 */ /* 0x000fe4000001ff00 */
[----:B------:R-:W-:Y:S01]  /*2800*/  CS2R R8, SRZ ;  /* 0x0000000000087805 */ /* 0x000fe2000001ff00 */
[----:B------:R-:W-:Y:S01]  /*2810*/  UMOV UR4, 0x400 ;  /* 0x0000040000047882 */ /* 0x000fe20000000000 */
[----:B------:R-:W-:Y:S01]  /*2820*/  UMOV UR6, URZ ;  /* 0x000000ff00067c82 */ /* 0x000fe20008000000 */
[----:B------:R-:W-:-:S12]  /*2830*/  ULEA UR37, UR37, UR4, 0x18 ;  /* 0x0000000425257291 */ /* 0x000fd8000f8ec0ff */
.L_x_46:
[----:B------:R-:W-:Y:S02]  /*2840*/  LEA R0, R8, UR37, 0x3 ;  /* 0x0000002508007c11 */ /* 0x000fe4000f8e18ff */
[----:B------:R-:W-:-:S03]  /*2850*/  SHF.L.U32 R4, R9, 0x1f, RZ ;  /* 0x0000001f09047819 */ /* 0x000fc600000006ff */
[----:B------:R-:W-:Y:S01]  /*2860*/  VIADD R5, R0, 0x110 ;  /* 0x0000011000057836 */ /* 0x000fe20000000000 */
[----:B------:R-:W1:Y:S02]  /*2870*/  SYNCS.PHASECHK.TRANS64.TRYWAIT P0, [R0+URZ+0x100], R4 ;  /* 0x00010004000075a7 */ /* 0x000e6400080011ff */
[----:B-1----:R-:W-:Y:S05]  /*2880*/  @!P0 BRA `(.L_x_43) ;  /* 0x0000004800d48947 */ /* 0x002fea0003800000 */
.L_x_131:
[----:B------:R-:W-:Y:S01]  /*2890*/  ULEA UR5, UR6, UR37, 0x3 ;  /* 0x0000002506057291 */ /* 0x000fe2000f8e18ff */
[----:B-1----:R-:W-:Y:S01]  /*28a0*/  PRMT R0, RZ, 0x654, R5 ;  /* 0x00000654ff007816 */ /* 0x002fe20000000005 */
[----:B------:R-:W-:Y:S01]  /*28b0*/  @!P2 IMAD.MOV.U32 R4, RZ, RZ, 0x10 ;  /* 0x00000010ff04a424 */ /* 0x000fe200078e00ff */
[----:B------:R-:W-:Y:S01]  /*28c0*/  SHF.L.U32 R5, R12, 0x1f, RZ ;  /* 0x0000001f0c057819 */ /* 0x000fe200000006ff */
[----:B------:R-:W-:Y:S01]  /*28d0*/  UIADD3 UR4, UPT, UPT, UR5, 0xa0, URZ ;  /* 0x000000a005047890 */ /* 0x000fe2000fffe0ff */
[----:B------:R1:W-:Y:S05]  /*28e0*/  SYNCS.ARRIVE.TRANS64.RED.A1T0 RZ, [R0+URZ], RZ ;  /* 0x000000ff00ff79a7 */ /* 0x0003ea00081004ff */
[----:B------:R-:W-:Y:S01]  /*28f0*/  IMAD.U32 R6, RZ, RZ, UR4 ;  /* 0x00000004ff067e24 */ /* 0x000fe2000f8e00ff */
[----:B------:R-:W2:Y:S04]  /*2900*/  SYNCS.PHASECHK.TRANS64.TRYWAIT P0, [UR5+0xb0], R5 ;  /* 0x0000b005ff0075a7 */ /* 0x000ea80008001105 */
[----:B------:R-:W-:Y:S01]  /*2910*/  PRMT R6, R2, 0x654, R6 ;  /* 0x0000065402067816 */ /* 0x000fe20000000006 */
[----:B-12---:R-:W-:Y:S06]  /*2920*/  @!P0 BRA `(.L_x_44) ;  /* 0x0000004800c08947 */ /* 0x006fec0003800000 */
.L_x_133:
[----:B------:R-:W-:Y:S01]  /*2930*/  ULEA UR4, UR6, UR37, 0x4 ;  /* 0x0000002506047291 */ /* 0x000fe2000f8e20ff */
[----:B------:R-:W-:Y:S01]  /*2940*/  SEL R3, R6, R3, !P2 ;  /* 0x0000000306037207 */ /* 0x000fe20005000000 */
[----:B------:R-:W-:Y:S01]  /*2950*/  UIADD3 UR5, UPT, UPT, UR5, 0xa0, URZ ;  /* 0x000000a005057890 */ /* 0x000fe2000fffe0ff */
[----:B-1----:R-:W-:Y:S01]  /*2960*/  LEA R0, R11, UR37, 0x3 ;  /* 0x000000250b007c11 */ /* 0x002fe2000f8e18ff */
[----:B------:R-:W-:Y:S01]  /*2970*/  UIADD3 UR4, UPT, UPT, UR4, 0x130, URZ ;  /* 0x0000013004047890 */ /* 0x000fe2000fffe0ff */
[----:B------:R1:W-:Y:S01]  /*2980*/  @!P2 SYNCS.ARRIVE.TRANS64.RED RZ, [R3+URZ], R4 ;  /* 0x0000000403ffa9a7 */ /* 0x0003e200080004ff */
[----:B------:R-:W-:Y:S01]  /*2990*/  UIADD3 UR6, UPT, UPT, UR6, 0x1, URZ ;  /* 0x0000000106067890 */ /* 0x000fe2000fffe0ff */
[----:B------:R-:W-:-:S03]  /*29a0*/  VIADD R8, R8, 0x1 ;  /* 0x0000000108087836 */ /* 0x000fc60000000000 */
[----:B------:R-:W-:Y:S02]  /*29b0*/  UISETP.NE.AND UP0, UPT, UR6, 0x2, UPT ;  /* 0x000000020600788c */ /* 0x000fe4000bf05270 */
[----:B------:R-:W-:Y:S01]  /*29c0*/  ISETP.NE.AND P0, PT, R8, 0x2, PT ;  /* 0x000000020800780c */ /* 0x000fe20003f05270 */
[----:B------:R-:W-:Y:S06]  /*29d0*/  UGETNEXTWORKID.BROADCAST [UR4], [UR5] ;  /* 0x00000000040073ca */ /* 0x000fec0008000100 */
[----:B------:R-:W-:Y:S02]  /*29e0*/  USEL UR4, URZ, 0x1, UP0 ;  /* 0x00000001ff047887 */ /* 0x000fe40008000000 */
[----:B------:R-:W-:-:S04]  /*29f0*/  USEL UR6, UR6, URZ, UP0 ;  /* 0x000000ff06067287 */ /* 0x000fc80008000000 */
[----:B------:R-:W-:Y:S02]  /*2a00*/  LOP3.LUT R12, R12, UR4, RZ, 0x3c, !PT ;  /* 0x000000040c0c7c12 */ /* 0x000fe4000f8e3cff */
[----:B-1----:R-:W-:-:S04]  /*2a10*/  SHF.L.U32 R4, R10, 0x1f, RZ ;  /* 0x0000001f0a047819 */ /* 0x002fc800000006ff */
[----:B------:R-:W1:Y:S02]  /*2a20*/  SYNCS.PHASECHK.TRANS64.TRYWAIT P1, [R0+URZ+0xa0], R4 ;  /* 0x0000a004000075a7 */ /* 0x000e6400080211ff */
[----:B-1----:R-:W-:Y:S05]  /*2a30*/  @!P1 BRA `(.L_x_45) ;  /* 0x0000004800949947 */ /* 0x002fea0003800000 */
.L_x_134:
[C---:B-1----:R-:W-:Y:S01]  /*2a40*/  LEA R4, R11.reuse, UR37, 0x4 ;  /* 0x000000250b047c11 */ /* 0x042fe2000f8e20ff */
[----:B------:R-:W-:Y:S01]  /*2a50*/  VIADD R0, R0, 0xb0 ;  /* 0x000000b000007836 */ /* 0x000fe20000000000 */
[----:B------:R-:W-:Y:S01]  /*2a60*/  SEL R8, R8, RZ, P0 ;  /* 0x000000ff08087207 */ /* 0x000fe20000000000 */
[----:B------:R-:W-:-:S03]  /*2a70*/  VIADD R11, R11, 0x1 ;  /* 0x000000010b0b7836 */ /* 0x000fc60000000000 */
[----:B------:R-:W1:Y:S01]  /*2a80*/  LDS.128 R4, [R4+0x130] ;  /* 0x0001300004047984 */ /* 0x000e620000000c00 */
[----:B------:R-:W-:Y:S02]  /*2a90*/  PRMT R0, RZ, 0x654, R0 ;  /* 0x00000654ff007816 */ /* 0x000fe40000000000 */
[C---:B------:R-:W-:Y:S01]  /*2aa0*/  ISETP.NE.AND P1, PT, R11.reuse, 0x2, PT ;  /* 0x000000020b00780c */ /* 0x040fe20003f25270 */
[----:B------:R-:W-:Y:S01]  /*2ab0*/  @!PT LDS RZ, [RZ] ;  /* 0x00000000fffff984 */ /* 0x000fe20000000800 */
[----:B------:R-:W-:Y:S01]  /*2ac0*/  @!PT LDS RZ, [RZ] ;  /* 0x00000000fffff984 */ /* 0x000fe20000000800 */
[----:B------:R-:W-:Y:S01]  /*2ad0*/  @!PT LDS RZ, [RZ] ;  /* 0x00000000fffff984 */ /* 0x000fe20000000800 */
[----:B------:R-:W-:Y:S01]  /*2ae0*/  @!PT LDS RZ, [RZ] ;  /* 0x00000000fffff984 */ /* 0x000fe20000000800 */
[----:B------:R2:W-:Y:S06]  /*2af0*/  MEMBAR.ALL.CTA ;  /* 0x0000000000007992 */ /* 0x0005ec0000008000 */
[----:B--2---:R-:W2:Y:S01]  /*2b00*/  FENCE.VIEW.ASYNC.S ;  /* 0x00000000000073c6 */ /* 0x004ea20000000000 */
[----:B------:R-:W-:Y:S01]  /*2b10*/  SEL R11, R11, RZ, P1 ;  /* 0x000000ff0b0b7207 */ /* 0x000fe20000800000 */
[----:B--2---:R2:W-:Y:S01]  /*2b20*/  SYNCS.ARRIVE.TRANS64.RED.A1T0 RZ, [R0+URZ], RZ ;  /* 0x000000ff00ff79a7 */ /* 0x0045e200081004ff */
[----:B-1----:R-:W-:-:S02]  /*2b30*/  LOP3.LUT P3, RZ, R6, 0x1, RZ, 0xc0, !PT ;  /* 0x0000000106ff7812 */ /* 0x002fc4000786c0ff */
[----:B------:R-:W-:-:S04]  /*2b40*/  SEL R4, RZ, 0x1, P1 ;  /* 0x00000001ff047807 */ /* 0x000fc80000800000 */
[----:B------:R-:W-:Y:S02]  /*2b50*/  LOP3.LUT R10, R10, R4, RZ, 0x3c, !PT ;  /* 0x000000040a0a7212 */ /* 0x000fe400078e3cff */
[----:B--2---:R-:W-:-:S04]  /*2b60*/  SEL R0, RZ, 0x1, P0 ;  /* 0x00000001ff007807 */ /* 0x004fc80000000000 */
[----:B------:R-:W-:Y:S01]  /*2b70*/  LOP3.LUT R9, R9, R0, RZ, 0x3c, !PT ;  /* 0x0000000009097212 */ /* 0x000fe200078e3cff */
[----:B------:R-:W-:Y:S06]  /*2b80*/  @P3 BRA `(.L_x_46) ;  /* 0xfffffffc002c3947 */ /* 0x000fec000383ffff */
[----:B------:R-:W-:Y:S01]  /*2b90*/  ULEA UR5, UR6, UR37, 0x3 ;  /* 0x0000002506057291 */ /* 0x000fe2000f8e18ff */
[----:B------:R-:W-:-:S08]  /*2ba0*/  SHF.L.U32 R2, R12, 0x1f, RZ ;  /* 0x0000001f0c027819 */ /* 0x000fd000000006ff */
[----:B------:R-:W1:Y:S02]  /*2bb0*/  SYNCS.PHASECHK.TRANS64 P0, [UR5+0xb0], R2 ;  /* 0x0000b002ff0075a7 */ /* 0x000e640008001005 */
[----:B-1----:R-:W-:Y:S05]  /*2bc0*/  @P0 BRA `(.L_x_47) ;  /* 0x0000000000080947 */ /* 0x002fea0003800000 */
[----:B------:R-:W1:Y:S02]  /*2bd0*/  SYNCS.PHASECHK.TRANS64.TRYWAIT P0, [UR5+0xb0], R2 ;  /* 0x0000b002ff0075a7 */ /* 0x000e640008001105 */
[----:B-1----:R-:W-:Y:S05]  /*2be0*/  @!P0 BRA `(.L_x_48) ;  /* 0x00000048003c8947 */ /* 0x002fea0003800000 */
.L_x_47:
[----:B------:R-:W-:-:S04]  /*2bf0*/  UIADD3 UR4, UPT, UPT, UR6, 0x1, URZ ;  /* 0x0000000106047890 */ /* 0x000fc8000fffe0ff */
[----:B------:R-:W-:-:S04]  /*2c00*/  UISETP.NE.AND UP0, UPT, UR4, 0x2, UPT ;  /* 0x000000020400788c */ /* 0x000fc8000bf05270 */
[----:B------:R-:W-:Y:S02]  /*2c10*/  USEL UR7, URZ, 0x1, UP0 ;  /* 0x00000001ff077887 */ /* 0x000fe40008000000 */
[----:B------:R-:W-:-:S04]  /*2c20*/  USEL UR4, UR4, URZ, UP0 ;  /* 0x000000ff04047287 */ /* 0x000fc80008000000 */
[----:B------:R-:W-:Y:S01]  /*2c30*/  ULEA UR4, UR4, UR37, 0x3 ;  /* 0x0000002504047291 */ /* 0x000fe2000f8e18ff */
[----:B-1----:R-:W-:-:S04]  /*2c40*/  LOP3.LUT R2, R12, UR7, RZ, 0x3c, !PT ;  /* 0x000000070c027c12 */ /* 0x002fc8000f8e3cff */
[----:B------:R-:W-:-:S04]  /*2c50*/  SHF.L.U32 R0, R2, 0x1f, RZ ;  /* 0x0000001f02007819 */ /* 0x000fc800000006ff */
[----:B------:R-:W1:Y:S02]  /*2c60*/  SYNCS.PHASECHK.TRANS64 P0, [UR4+0xb0], R0 ;  /* 0x0000b000ff0075a7 */ /* 0x000e640008001004 */
[----:B-1----:R-:W-:Y:S05]  /*2c70*/  @P0 EXIT ;  /* 0x000000000000094d */ /* 0x002fea0003800000 */
[----:B------:R-:W-:Y:S02]  /*2c80*/  SHF.L.U32 R2, R2, 0x1f, RZ ;  /* 0x0000001f02027819 */ /* 0x000fe400000006ff */
[----:B------:R-:W-:-:S07]  /*2c90*/  MOV R0, UR4 ;  /* 0x0000000400007c02 */ /* 0x000fce0008000f00 */
.L_x_49:
[----:B-1----:R1:W2:Y:S02]  /*2ca0*/  SYNCS.PHASECHK.TRANS64.TRYWAIT P0, [R0+URZ+0xb0], R2 ;  /* 0x0000b002000075a7 */ /* 0x0022a400080011ff */
[----:B--2---:R-:W-:Y:S05]  /*2cb0*/  @!P0 NANOSLEEP.SYNCS 0x989680 ;  /* 0x009896800000895d */ /* 0x004fea0003900000 */
[----:B------:R-:W2:Y:S02]  /*2cc0*/  @!P0 SYNCS.PHASECHK.TRANS64 P0, [R0+URZ+0xb0], R2 ;  /* 0x0000b002000085a7 */ /* 0x000ea400080010ff */
[----:B--2---:R-:W-:Y:S05]  /*2cd0*/  @P0 EXIT ;  /* 0x000000000000094d */ /* 0x004fea0003800000 */
[----:B------:R-:W-:Y:S05]  /*2ce0*/  BRA `(.L_x_49) ;  /* 0xfffffffc00ec7947 */ /* 0x000fea000383ffff */
.L_x_42:
[----:B------:R-:W-:-:S09]  /*2cf0*/  UISETP.NE.AND UP1, UPT, UR8, URZ, UPT ;  /* 0x000000ff0800728c */ /* 0x000fd2000bf25270 */
[----:B------:R-:W-:Y:S05]  /*2d00*/  BRA.U UP1, `(.L_x_50) ;  /* 0x00000011013c7547 */ /* 0x000fea000b800000 */
[----:B------:R-:W-:Y:S01]  /*2d10*/  UMOV UR4, 0x40 ;  /* 0x0000004000047882 */ /* 0x000fe20000000000 */
[----:B------:R-:W-:Y:S01]  /*2d20*/  NOP ;  /* 0x0000000000007918 */ /* 0x000fe20000000000 */
[----:B------:R-:W-:Y:S01]  /*2d30*/  ULEA UR4, UR37, UR4, 0x18 ;  /* 0x0000000425047291 */ /* 0x000fe2000f8ec0ff */
[----:B------:R-:W-:Y:S02]  /*2d40*/  UMOV UR5, 0x400 ;  /* 0x0000040000057882 */ /* 0x000fe40000000000 */
[----:B------:R-:W-:-:S06]  /*2d50*/  ULEA UR37, UR37, UR5, 0x18 ;  /* 0x0000000525257291 */ /* 0x000fcc000f8ec0ff */
[----:B------:R-:W1:Y:S02]  /*2d60*/  LDS.U8 R0, [UR4+0x1c] ;  /* 0x00001c04ff007984 */ /* 0x000e640008000000 */
[----:B-1----:R-:W-:-:S13]  /*2d70*/  ISETP.NE.AND P0, PT, R0, RZ, PT ;  /* 0x000000ff0000720c */ /* 0x002fda0003f05270 */
[----:B------:R-:W-:Y:S05]  /*2d80*/  @P0 BRA `(.L_x_51) ;  /* 0x0000000000580947 */ /* 0x000fea0003800000 */
[----:B------:R-:W-:-:S13]  /*2d90*/  ELECT P0, URZ, PT ;  /* 0x0000000000ff782f */ /* 0x000fda0003800000 */
[----:B------:R-:W-:Y:S05]  /*2da0*/  @!P0 BRA `(.L_x_52) ;  /* 0x0000000000608947 */ /* 0x000fea0003800000 */
[----:B------:R-:W-:Y:S01]  /*2db0*/  UMOV UR5, 0x10 ;  /* 0x0000001000057882 */ /* 0x000fe20000000000 */
[----:B------:R-:W-:Y:S01]  /*2dc0*/  HFMA2 R0, -RZ, RZ, 0, 5.9604644775390625e-08 ;  /* 0x00000001ff007431 */ /* 0x000fe200000001ff */
[----:B------:R-:W-:-:S03]  /*2dd0*/  MOV R2, 0xffff ;  /* 0x0000ffff00027802 */ /* 0x000fc60000000f00 */
[----:B------:R-:W-:Y:S04]  /*2de0*/  DEPBAR.LE SB1, 0x36 ;  /* 0x00009d800000791a */ /* 0x000fe80000000000 */
[----:B------:R-:W1:Y:S02]  /*2df0*/  UTCATOMSWS.FIND_AND_SET.ALIGN UP0, UR5, UR5 ;  /* 0x00000005000575e3 */ /* 0x000e640008000800 */
[----:B-1----:R-:W-:Y:S01]  /*2e00*/  MOV R3, UR5 ;  /* 0x0000000500037c02 */ /* 0x002fe20008000f00 */
[----:B------:R-:W-:Y:S06]  /*2e10*/  BRA.U UP0, `(.L_x_53) ;  /* 0x0000000100187547 */ /* 0x000fec000b800000 */
.L_x_54:
[----:B------:R-:W-:Y:S05]  /*2e20*/  NANOSLEEP 0x64 ;  /* 0x000000640000795d */ /* 0x000fea0003800000 */
[----:B------:R-:W-:-:S05]  /*2e30*/  UMOV UR5, 0x10 ;  /* 0x0000001000057882 */ /* 0x000fca0000000000 */
[----:B------:R-:W-:Y:S04]  /*2e40*/  DEPBAR.LE SB1, 0x36 ;  /* 0x00009d800000791a */ /* 0x000fe80000000000 */
[----:B------:R-:W1:Y:S02]  /*2e50*/  UTCATOMSWS.FIND_AND_SET.ALIGN UP0, UR5, UR5 ;  /* 0x00000005000575e3 */ /* 0x000e640008000800 */
[----:B-1----:R-:W-:Y:S01]  /*2e60*/  MOV R3, UR5 ;  /* 0x0000000500037c02 */ /* 0x002fe20008000f00 */
[----:B------:R-:W-:Y:S05]  /*2e70*/  BRA.U !UP0, `(.L_x_54) ;  /* 0xfffffffd08e87547 */ /* 0x000fea000b83ffff */
.L_x_53:
[-C--:B------:R-:W-:Y:S02]  /*2e80*/  SHF.L.U32 R2, R2, R3.reuse, RZ ;  /* 0x0000000302027219 */ /* 0x080fe400000006ff */
[----:B------:R-:W-:Y:S01]  /*2e90*/  SHF.L.U32 R0, R0, R3, RZ ;  /* 0x0000000300007219 */ /* 0x000fe200000006ff */
[----:B------:R-:W-:Y:S02]  /*2ea0*/  IMAD.SHL.U32 R3, R3, 0x20, RZ ;  /* 0x0000002003037824 */ /* 0x000fe400078e00ff */
[----:B------:R1:W-:Y:S04]  /*2eb0*/  ATOMS.OR RZ, [UR4+0x14], R2 ;  /* 0x00001402ffff798c */ /* 0x0003e8000b000004 */
[----:B------:R1:W-:Y:S04]  /*2ec0*/  ATOMS.OR RZ, [UR4+0x18], R0 ;  /* 0x00001800ffff798c */ /* 0x0003e8000b000004 */
[----:B------:R1:W-:Y:S01]  /*2ed0*/  STS [UR37+0x150], R3 ;  /* 0x00015003ff007988 */ /* 0x0003e20008000825 */
[----:B------:R-:W-:Y:S05]  /*2ee0*/  BRA `(.L_x_52) ;  /* 0x0000000000107947 */ /* 0x000fea0003800000 */
.L_x_51:
[----:B------:R-:W-:Y:S02]  /*2ef0*/  MOV R0, 0xffffffff ;  /* 0xffffffff00007802 */ /* 0x000fe40000000f00 */
[----:B------:R-:W-:-:S03]  /*2f00*/  MOV R2, 0x2f30 ;  /* 0x00002f3000027802 */ /* 0x000fc60000000f00 */
[----:B------:R1:W-:Y:S04]  /*2f10*/  STS [UR37+0x150], R0 ;  /* 0x00015000ff007988 */ /* 0x0003e80008000825 */
[----:B-1-3-5:R-:W-:Y:S05]  /*2f20*/  CALL.REL.NOINC `($__internal_1_$__cuda_sm10x_tcgen05_guardrail_trap_phase_invalid_during_alloc) ;  /* 0x0000004c00107944 */ /* 0x02afea0003c00000 */
.L_x_52:
[----:B------:R-:W-:Y:S05]  /*2f30*/  WARPSYNC.ALL ;  /* 0x0000000000007948 */ /* 0x000fea0003800000 */
[----:B------:R-:W2:Y:S01]  /*2f40*/  S2UR UR5, SR_CgaCtaId ;  /* 0x00000000000579c3 */ /* 0x000ea20000008800 */
[----:B------:R-:W-:Y:S01]  /*2f50*/  UMOV UR4, 0x400 ;  /* 0x0000040000047882 */ /* 0x000fe20000000000 */
[----:B------:R-:W-:-:S06]  /*2f60*/  NOP ;  /* 0x0000000000007918 */ /* 0x000fcc0000000000 */
[----:B------:R-:W-:Y:S06]  /*2f70*/  BAR.ARV 0x6, 0xa0 ;  /* 0x0182800000007b1d */ /* 0x000fec0000002000 */
[----:B------:R-:W4:Y:S01]  /*2f80*/  LDCU UR7, c[0x0][0x38c] ;  /* 0x00007180ff0777ac */ /* 0x000f220008000800 */
[----:B------:R-:W-:Y:S01]  /*2f90*/  IMAD.MOV.U32 R11, RZ, RZ, 0x1 ;  /* 0x00000001ff0b7424 */ /* 0x000fe200078e00ff */
[----:B------:R-:W-:Y:S01]  /*2fa0*/  CS2R R8, SRZ ;  /* 0x0000000000087805 */ /* 0x000fe2000001ff00 */
[----:B------:R-:W-:Y:S01]  /*2fb0*/  IMAD.MOV.U32 R10, RZ, RZ, RZ ;  /* 0x000000ffff0a7224 */ /* 0x000fe200078e00ff */
[----:B------:R-:W3:Y:S01]  /*2fc0*/  LDCU UR6, c[0x0][0x38c] ;  /* 0x00007180ff0677ac */ /* 0x000ee20008000800 */
[----:B------:R-:W-:Y:S01]  /*2fd0*/  UMOV UR15, URZ ;  /* 0x000000ff000f7c82 */ /* 0x000fe20008000000 */
[----:B------:R-:W-:Y:S01]  /*2fe0*/  UMOV UR14, URZ ;  /* 0x000000ff000e7c82 */ /* 0x000fe20008000000 */
[----:B--2---:R-:W-:Y:S01]  /*2ff0*/  ULEA UR5, UR5, UR4, 0x18 ;  /* 0x0000000405057291 */ /* 0x004fe2000f8ec0ff */
[----:B------:R-:W-:Y:S01]  /*3000*/  UMOV UR32, 0x0 ;  /* 0x0000000000207882 */ /* 0x000fe20000000000 */
[----:B------:R-:W-:-:S02]  /*3010*/  UMOV UR33, 0x4108910 ;  /* 0x0410891000217882 */ /* 0x000fc40000000000 */
[----:B------:R-:W-:Y:S02]  /*3020*/  UIADD3 UR9, UPT, UPT, UR5, 0x6800, URZ ;  /* 0x0000680005097890 */ /* 0x000fe4000fffe0ff */
[----:B------:R-:W-:Y:S02]  /*3030*/  UIADD3 UR10, UPT, UPT, UR5, 0x1e800, URZ ;  /* 0x0001e800050a7890 */ /* 0x000fe4000fffe0ff */
[----:B----4-:R-:W-:Y:S01]  /*3040*/  UIADD3 UR7, UPT, UPT, UR7, 0x3f, URZ ;  /* 0x0000003f07077890 */ /* 0x010fe2000fffe0ff */
[----:B-1----:R-:W1:Y:S01]  /*3050*/  LDS R0, [UR5+0x150] ;  /* 0x00015005ff007984 */ /* 0x002e620008000800 */
[----:B------:R-:W-:Y:S02]  /*3060*/  USHF.R.U32.HI UR9, URZ, 0x4, UR9 ;  /* 0x00000004ff097899 */ /* 0x000fe40008011609 */
[----:B------:R-:W-:Y:S02]  /*3070*/  USHF.R.S32.HI UR4, URZ, 0x1f, UR7 ;  /* 0x0000001fff047899 */ /* 0x000fe40008011407 */
[----:B------:R-:W-:-:S02]  /*3080*/  USHF.R.U32.HI UR10, URZ, 0x4, UR10 ;  /* 0x00000004ff0a7899 */ /* 0x000fc4000801160a */
[----:B------:R-:W-:Y:S02]  /*3090*/  ULEA.HI UR4, UR4, UR7, URZ, 0x6 ;  /* 0x0000000704047291 */ /* 0x000fe4000f8f30ff */
[----:B------:R-:W-:Y:S02]  /*30a0*/  ULOP3.LUT UR9, UR9, 0x3fff, URZ, 0xc0, !UPT ;  /* 0x00003fff09097892 */ /* 0x000fe4000f8ec0ff */
[----:B------:R-:W-:Y:S02]  /*30b0*/  USHF.R.S32.HI UR4, URZ, 0x6, UR4 ;  /* 0x00000006ff047899 */ /* 0x000fe40008011404 */
[----:B------:R-:W-:Y:S02]  /*30c0*/  ULOP3.LUT UR10, UR10, 0x3fff, URZ, 0xc0, !UPT ;  /* 0x00003fff0a0a7892 */ /* 0x000fe4000f8ec0ff */
[----:B------:R-:W-:Y:S01]  /*30d0*/  UISETP.LT.AND UP0, UPT, UR4, 0x1, UPT ;  /* 0x000000010400788c */ /* 0x000fe2000bf01270 */
[----:B------:R-:W-:Y:S01]  /*30e0*/  UMOV UR30, 0x0 ;  /* 0x00000000001e7882 */ /* 0x000fe20000000000 */
[----:B------:R-:W-:-:S02]  /*30f0*/  UMOV UR31, 0x4108910 ;  /* 0x04108910001f7882 */ /* 0x000fc40000000000 */
[----:B------:R-:W-:Y:S01]  /*3100*/  USEL UR8, UR4, 0x1, !UP0 ;  /* 0x0000000104087887 */ /* 0x000fe2000c000000 */
[----:B------:R-:W-:Y:S01]  /*3110*/  UMOV UR28, 0x0 ;  /* 0x00000000001c7882 */ /* 0x000fe20000000000 */
[----:B------:R-:W-:Y:S01]  /*3120*/  UMOV UR29, 0x4108910 ;  /* 0x04108910001d7882 */ /* 0x000fe20000000000 */
[----:B------:R-:W-:Y:S01]  /*3130*/  UMOV UR26, 0x0 ;  /* 0x00000000001a7882 */ /* 0x000fe20000000000 */
[----:B------:R-:W-:Y:S01]  /*3140*/  UMOV UR27, 0x4108910 ;  /* 0x04108910001b7882 */ /* 0x000fe20000000000 */
[----:B------:R-:W-:Y:S01]  /*3150*/  UMOV UR24, 0x0 ;  /* 0x0000000000187882 */ /* 0x000fe20000000000 */
[----:B------:R-:W-:Y:S01]  /*3160*/  UMOV UR25, 0x4108910 ;  /* 0x0410891000197882 */ /* 0x000fe20000000000 */
[----:B------:R-:W-:Y:S01]  /*3170*/  UMOV UR22, 0x0 ;  /* 0x0000000000167882 */ /* 0x000fe20000000000 */
[----:B------:R-:W-:Y:S01]  /*3180*/  UMOV UR23, 0x4108910 ;  /* 0x0410891000177882 */ /* 0x000fe20000000000 */
[----:B------:R-:W-:Y:S02]  /*3190*/  ULOP3.LUT UR9, UR9, 0x2000000, URZ, 0xfc, !UPT ;  /* 0x0200000009097892 */ /* 0x000fe4000f8efcff */
[----:B------:R-:W-:-:S02]  /*31a0*/  ULOP3.LUT UR10, UR10, 0x10000, URZ, 0xfc, !UPT ;  /* 0x000100000a0a7892 */ /* 0x000fc4000f8efcff */
[----:B------:R-:W-:Y:S02]  /*31b0*/  UIADD3 UR8, UPT, UPT, -UR8, URZ, URZ ;  /* 0x000000ff08087290 */ /* 0x000fe4000fffe1ff */
[----:B---3--:R-:W-:Y:S01]  /*31c0*/  UISETP.GE.AND UP3, UPT, UR6, 0x1, UPT ;  /* 0x000000010600788c */ /* 0x008fe2000bf66270 */
[----:B------:R-:W-:Y:S01]  /*31d0*/  UMOV UR20, 0x0 ;  /* 0x0000000000147882 */ /* 0x000fe20000000000 */
[----:B------:R-:W-:Y:S01]  /*31e0*/  UMOV UR21, 0x4108910 ;  /* 0x0410891000157882 */ /* 0x000fe20000000000 */
[----:B------:R-:W-:Y:S01]  /*31f0*/  UMOV UR18, 0x0 ;  /* 0x0000000000127882 */ /* 0x000fe20000000000 */
[----:B-1----:R-:W-:Y:S01]  /*3200*/  R2UR UR16, R0 ;  /* 0x00000000001072ca */ /* 0x002fe200000e0000 */
[----:B------:R-:W-:-:S14]  /*3210*/  UMOV UR19, 0x4108910 ;  /* 0x0410891000137882 */ /* 0x000fdc0000000000 */
.L_x_61:
[----:B------:R-:W-:Y:S02]  /*3220*/  LEA R0, R10, UR5, 0x3 ;  /* 0x000000050a007c11 */ /* 0x000fe4000f8e18ff */
[----:B------:R-:W-:Y:S02]  /*3230*/  SHF.L.U32 R2, R9, 0x1f, RZ ;  /* 0x0000001f09027819 */ /* 0x000fe400000006ff */
[----:B------:R-:W-:Y:S01]  /*3240*/  PLOP3.LUT P0, PT, PT, PT, UP3, 0x80, 0x8 ;  /* 0x000000000008781c */ /* 0x000fe20003f0f038 */
[----:B------:R-:W-:Y:S01]  /*3250*/  VIADD R3, R0, 0xb0 ;  /* 0x000000b000037836 */ /* 0x000fe20000000000 */
[----:B-1----:R-:W1:Y:S02]  /*3260*/  SYNCS.PHASECHK.TRANS64.TRYWAIT P1, [R0+URZ+0xa0], R2 ;  /* 0x0000a002000075a7 */ /* 0x002e6400080211ff */
[----:B-1-3--:R-:W-:Y:S09]  /*3270*/  @!P1 BRA `(.L_x_55) ;  /* 0x0000004000b09947 */ /* 0x00aff20003800000 */
.L_x_136:
[----:B------:R-:W-:Y:S01]  /*3280*/  LEA R4, R10, UR5, 0x4 ;  /* 0x000000050a047c11 */ /* 0x000fe2000f8e20ff */
[----:B------:R-:W-:Y:S01]  /*3290*/  @UP3 ULEA UR7, UR14, UR5, 0x3 ;  /* 0x000000050e073291 */ /* 0x000fe2000f8e18ff */
[----:B------:R-:W-:Y:S01]  /*32a0*/  PLOP3.LUT P2, PT, PT, PT, PT, 0x80, 0x8 ;  /* 0x000000000008781c */ /* 0x000fe20003f4f070 */
[----:B------:R-:W-:Y:S01]  /*32b0*/  ULEA UR6, UR15, UR5, 0x3 ;  /* 0x000000050f067291 */ /* 0x000fe2000f8e18ff */
[----:B------:R-:W-:Y:S01]  /*32c0*/  PRMT R3, RZ, 0x654, R3 ;  /* 0x00000654ff037816 */ /* 0x000fe20000000003 */
[----:B------:R-:W-:Y:S01]  /*32d0*/  ULEA.HI UR11, UR15, UR15, URZ, 0x1 ;  /* 0x0000000f0f0b7291 */ /* 0x000fe2000f8f08ff */
[----:B------:R-:W2:Y:S01]  /*32e0*/  LDS.128 R4, [R4+0x130] ;  /* 0x0001300004047984 */ /* 0x000ea20000000c00 */
[----:B-1----:R-:W-:Y:S02]  /*32f0*/  @P0 SHF.L.U32 R2, R8, 0x1f, RZ ;  /* 0x0000001f08020819 */ /* 0x002fe400000006ff */
[----:B------:R-:W-:Y:S01]  /*3300*/  SHF.L.U32 R0, R11, 0x1f, RZ ;  /* 0x0000001f0b007819 */ /* 0x000fe200000006ff */
[----:B------:R-:W-:Y:S01]  /*3310*/  @!PT LDS RZ, [RZ] ;  /* 0x00000000fffff984 */ /* 0x000fe20000000800 */
[----:B------:R-:W-:Y:S01]  /*3320*/  @!PT LDS RZ, [RZ] ;  /* 0x00000000fffff984 */ /* 0x000fe20000000800 */
[----:B------:R-:W-:Y:S01]  /*3330*/  @!PT LDS RZ, [RZ] ;  /* 0x00000000fffff984 */ /* 0x000fe20000000800 */
[----:B------:R-:W-:Y:S01]  /*3340*/  @!PT LDS RZ, [RZ] ;  /* 0x00000000fffff984 */ /* 0x000fe20000000800 */
[----:B------:R1:W-:Y:S06]  /*3350*/  MEMBAR.ALL.CTA ;  /* 0x0000000000007992 */ /* 0x0003ec0000008000 */
[----:B-1----:R-:W1:Y:S02]  /*3360*/  FENCE.VIEW.ASYNC.S ;  /* 0x00000000000073c6 */ /* 0x002e640000000000 */
[----:B-1----:R1:W-:Y:S01]  /*3370*/  SYNCS.ARRIVE.TRANS64.RED.A1T0 RZ, [R3+URZ], RZ ;  /* 0x000000ff03ff79a7 */ /* 0x0023e200081004ff */
[----:B------:R1:W3:Y:S01]  /*3380*/  @P0 SYNCS.PHASECHK.TRANS64.TRYWAIT P2, [UR7], R2 ;  /* 0x00000002ff0005a7 */ /* 0x0002e20008041107 */
[----:B------:R-:W-:-:S02]  /*3390*/  USHF.L.U32 UR7, UR11, 0x5, URZ ;  /* 0x000000050b077899 */ /* 0x000fc400080006ff */
[----:B------:R-:W-:Y:S01]  /*33a0*/  ULOP3.LUT UR11, UR11, 0xffe, URZ, 0xc0, !UPT ;  /* 0x00000ffe0b0b7892 */ /* 0x000fe2000f8ec0ff */
[----:B--2---:R-:W-:Y:S01]  /*33b0*/  LOP3.LUT P1, RZ, R6, 0x1, RZ, 0xc0, !PT ;  /* 0x0000000106ff7812 */ /* 0x004fe2000782c0ff */
[----:B------:R-:W-:Y:S02]  /*33c0*/  ULOP3.LUT UR7, UR7, 0xffffffc0, URZ, 0xc0, !UPT ;  /* 0xffffffc007077892 */ /* 0x000fe4000f8ec0ff */
[----:B------:R-:W-:Y:S02]  /*33d0*/  UIADD3 UR11, UPT, UPT, -UR11, UR15, URZ ;  /* 0x0000000f0b0b7290 */ /* 0x000fe4000fffe1ff */
[----:B------:R-:W-:-:S04]  /*33e0*/  UIADD3 UR7, UPT, UPT, UR16, UR7, URZ ;  /* 0x0000000710077290 */ /* 0x000fc8000fffe0ff */
[----:B------:R-:W-:Y:S01]  /*33f0*/  ULEA UR7, UR11, UR7, 0x14 ;  /* 0x000000070b077291 */ /* 0x000fe2000f8ea0ff */
[----:B------:R-:W2:Y:S02]  /*3400*/  SYNCS.PHASECHK.TRANS64.TRYWAIT P0, [UR6+0xe0], R0 ;  /* 0x0000e000ff0075a7 */ /* 0x000ea40008001106 */
[----:B-123--:R-:W-:Y:S09]  /*3410*/  @!P0 BRA `(.L_x_56) ;  /* 0x00000040005c8947 */ /* 0x00eff20003800000 */
.L_x_138:
[----:B------:R-:W-:Y:S01]  /*3420*/  IADD3 R10, PT, PT, R10, 0x1, RZ ;  /* 0x000000010a0a7810 */ /* 0x000fe20007ffe0ff */
[----:B------:R-:W-:Y:S06]  /*3430*/  BRA.U !UP3, `(.L_x_57) ;  /* 0x000000050b107547 */ /* 0x000fec000b800000 */
[----:B------:R-:W-:Y:S01]  /*3440*/  UPLOP3.LUT UP4, UPT, UPT, UPT, UPT, 0x40, 0x4 ;  /* 0x000000000004789c */ /* 0x000fe20003f8e870 */
[----:B------:R-:W-:Y:S01]  /*3450*/  UMOV UR13, UR8 ;  /* 0x00000008000d7c82 */ /* 0x000fe20008000000 */
[----:B------:R-:W-:Y:S01]  /*3460*/  UMOV UR12, UR4 ;  /* 0x00000004000c7c82 */ /* 0x000fe20008000000 */
[----:B------:R-:W-:-:S08]  /*3470*/  UMOV UR17, UR14 ;  /* 0x0000000e00117c82 */ /* 0x000fd00008000000 */
.L_x_60:
[----:B------:R-:W-:Y:S02]  /*3480*/  UIADD3 UR13, UPT, UPT, UR13, 0x1, URZ ;  /* 0x000000010d0d7890 */ /* 0x000fe4000fffe0ff */
[----:B--2---:R-:W-:Y:S02]  /*3490*/  ULEA UR11, UR17, UR5, 0x3 ;  /* 0x00000005110b7291 */ /* 0x004fe4000f8e18ff */
[----:B------:R-:W-:Y:S01]  /*34a0*/  UISETP.NE.AND UP0, UPT, UR13, URZ, UPT ;  /* 0x000000ff0d00728c */ /* 0x000fe2000bf05270 */
[----:B---3--:R-:W-:Y:S10]  /*34b0*/  @P2 BRA `(.L_x_58) ;  /* 0x00000000000c2947 */ /* 0x008ff40003800000 */
[----:B-1----:R-:W-:Y:S04]  /*34c0*/  SHF.L.U32 R2, R8, 0x1f, RZ ;  /* 0x0000001f08027819 */ /* 0x002fe800000006ff */
[----:B------:R-:W1:Y:S02]  /*34d0*/  SYNCS.PHASECHK.TRANS64.TRYWAIT P0, [UR11], R2 ;  /* 0x00000002ff0075a7 */ /* 0x000e64000800110b */
[----:B-1----:R-:W-:Y:S05]  /*34e0*/  @!P0 BRA `(.L_x_59) ;  /* 0x0000004000408947 */ /* 0x002fea0003800000 */
.L_x_58:
[----:B------:R-:W-:Y:S01]  /*34f0*/  UISETP.NE.AND UP1, UPT, UR12, 0x1, UPT ;  /* 0x000000010c00788c */ /* 0x000fe2000bf25270 */
[----:B------:R-:W-:Y:S01]  /*3500*/  PLOP3.LUT P2, PT, PT, PT, PT, 0x80, 0x8 ;  /* 0x000000000008781c */ /* 0x000fe20003f4f070 */
[----:B------:R-:W-:Y:S02]  /*3510*/  UIADD3 UR14, UPT, UPT, UR17, 0x1, URZ ;  /* 0x00000001110e7890 */ /* 0x000fe4000fffe0ff */
[----:B------:R-:W-:Y:S02]  /*3520*/  ULEA UR64, UR17, UR10, 0xa ;  /* 0x0000000a11407291 */ /* 0x000fe4000f8e50ff */
[----:B------:R-:W-:Y:S01]  /*3530*/  UISETP.NE.AND UP2, UPT, UR14, 0x6, UPT ;  /* 0x000000060e00788c */ /* 0x000fe2000bf45270 */
[----:B------:R-:W-:Y:S01]  /*3540*/  PLOP3.LUT P0, PT, PT, PT, UP1, 0x80, 0x8 ;  /* 0x000000000008781c */ /* 0x000fe20003f0f018 */
[----:B------:R-:W-:Y:S02]  /*3550*/  ULEA UR62, UR17, UR9, 0xa ;  /* 0x00000009113e7291 */ /* 0x000fe4000f8e50ff */
[----:B------:R-:W-:Y:S02]  /*3560*/  USEL UR35, URZ, 0x1, UP2 ;  /* 0x00000001ff237887 */ /* 0x000fe40009000000 */
[----:B------:R-:W-:Y:S02]  /*3570*/  USEL UR14, UR14, URZ, UP2 ;  /* 0x000000ff0e0e7287 */ /* 0x000fe40009000000 */
[----:B------:R-:W-:Y:S02]  /*3580*/  UIADD3 UR60, UPT, UPT, UR64, 0x2, URZ ;  /* 0x00000002403c7890 */ /* 0x000fe4000fffe0ff */
[----:B------:R-:W-:Y:S01]  /*3590*/  @UP1 ULEA UR34, UR14, UR5, 0x3 ;  /* 0x000000050e221291 */ /* 0x000fe2000f8e18ff */
[----:B------:R-:W-:Y:S01]  /*35a0*/  LOP3.LUT R8, R8, UR35, RZ, 0x3c, !PT ;  /* 0x0000002308087c12 */ /* 0x000fe2000f8e3cff */
[----:B------:R-:W-:Y:S02]  /*35b0*/  UIADD3 UR58, UPT, UPT, UR62, 0x40, URZ ;  /* 0x000000403e3a7890 */ /* 0x000fe4000fffe0ff */
[----:B------:R-:W-:Y:S01]  /*35c0*/  UIADD3 UR56, UPT, UPT, UR64, 0x4, URZ ;  /* 0x0000000440387890 */ /* 0x000fe2000fffe0ff */
[----:B-1----:R-:W-:Y:S01]  /*35d0*/  @P0 SHF.L.U32 R0, R8, 0x1f, RZ ;  /* 0x0000001f08000819 */ /* 0x002fe200000006ff */
[----:B------:R-:W-:Y:S02]  /*35e0*/  UIADD3 UR54, UPT, UPT, UR62, 0x80, URZ ;  /* 0x000000803e367890 */ /* 0x000fe4000fffe0ff */
[----:B------:R-:W-:Y:S01]  /*35f0*/  UIADD3 UR52, UPT, UPT, UR64, 0x6, URZ ;  /* 0x0000000640347890 */ /* 0x000fe2000fffe0ff */
[----:B------:R2:W3:Y:S01]  /*3600*/  @P0 SYNCS.PHASECHK.TRANS64.TRYWAIT P2, [UR34], R0 ;  /* 0x00000000ff0005a7 */ /* 0x0004e20008041122 */
[----:B------:R-:W-:Y:S02]  /*3610*/  UIADD3 UR50, UPT, UPT, UR62, 0xc0, URZ ;  /* 0x000000c03e327890 */ /* 0x000fe4000fffe0ff */
        /* <DEDUP_REMOVED lines=9> */
[----:B------:R-:W-:Y:S01]  /*36b0*/  UIADD3 UR12, UPT, UPT, UR12, -0x1, URZ ;  /* 0xffffffff0c0c7890 */ /* 0x000fe2000fffe0ff */
[----:B------:R-:W-:Y:S01]  /*36c0*/  UMOV UR65, 0x40004040 ;  /* 0x4000404000417882 */ /* 0x000fe20000000000 */
[----:B------:R-:W-:Y:S01]  /*36d0*/  UMOV UR63, 0x20004020 ;  /* 0x20004020003f7882 */ /* 0x000fe20000000000 */
[----:B------:R-:W-:Y:S01]  /*36e0*/  UMOV UR61, 0x40004040 ;  /* 0x40004040003d7882 */ /* 0x000fe20000000000 */
[----:B------:R2:W-:Y:S01]  /*36f0*/  UTCHMMA gdesc[UR62], gdesc[UR64], tmem[UR7], tmem[UR32], idesc[UR33], UP4 ;  /* 0x00ff20403e0075ea */ /* 0x0005e2000a000007 */
[----:B------:R-:W-:Y:S01]  /*3700*/  UPLOP3.LUT UP4, UPT, UPT, UPT, UPT, 0x80, 0x8 ;  /* 0x000000000008789c */ /* 0x000fe20003f8f070 */
[----:B------:R-:W-:Y:S01]  /*3710*/  UMOV UR59, 0x20004020 ;  /* 0x20004020003b7882 */ /* 0x000fe20000000000 */
[----:B------:R-:W-:Y:S01]  /*3720*/  UMOV UR57, 0x40004040 ;  /* 0x4000404000397882 */ /* 0x000fe20000000000 */
[----:B------:R2:W-:Y:S01]  /*3730*/  UTCHMMA gdesc[UR58], gdesc[UR60], tmem[UR7], tmem[UR30], idesc[UR31], UPT ;  /* 0x00ff1e3c3a0075ea */ /* 0x0005e2000b800007 */
        /* <DEDUP_REMOVED lines=14> */
[----:B------:R-:W-:Y:S01]  /*3820*/  UMOV UR35, 0x20004020 ;  /* 0x2000402000237882 */ /* 0x000fe20000000000 */
[----:B------:R2:W-:Y:S01]  /*3830*/  UTCHMMA gdesc[UR38], gdesc[UR40], tmem[UR7], tmem[UR20], idesc[UR21], UPT ;  /* 0x00ff1428260075ea */ /* 0x0005e2000b800007 */
[----:B------:R2:W-:Y:S01]  /*3840*/  UTCHMMA gdesc[UR34], gdesc[UR36], tmem[UR7], tmem[UR18], idesc[UR19], UPT ;  /* 0x00ff1224220075ea */ /* 0x0005e2000b800007 */
[----:B------:R2:W-:Y:S01]  /*3850*/  UTCBAR [UR11], URZ ;  /* 0x000000ff0b0073e9 */ /* 0x0005e200080000ff */
[----:B------:R-:W-:Y:S01]  /*3860*/  UMOV UR17, UR14 ;  /* 0x0000000e00117c82 */ /* 0x000fe20008000000 */
[----:B------:R-:W-:Y:S05]  /*3870*/  BRA.U UP0, `(.L_x_60) ;  /* 0xfffffffd00007547 */ /* 0x000fea000b83ffff */
.L_x_57:
[----:B------:R-:W-:Y:S01]  /*3880*/  UIADD3 UR15, UPT, UPT, UR15, 0x1, URZ ;  /* 0x000000010f0f7890 */ /* 0x000fe2000fffe0ff */
[C---:B------:R-:W-:Y:S01]  /*3890*/  ISETP.NE.AND P0, PT, R10.reuse, 0x2, PT ;  /* 0x000000020a00780c */ /* 0x040fe20003f05270 */
[----:B--2---:R-:W-:Y:S02]  /*38a0*/  UIADD3 UR7, UPT, UPT, UR6, 0xc0, URZ ;  /* 0x000000c006077890 */ /* 0x004fe4000fffe0ff */
[----:B------:R-:W-:Y:S01]  /*38b0*/  UISETP.NE.AND UP0, UPT, UR15, 0x4, UPT ;  /* 0x000000040f00788c */ /* 0x000fe2000bf05270 */
[----:B-1----:R-:W-:Y:S02]  /*38c0*/  SEL R0, RZ, 0x1, P0 ;  /* 0x00000001ff007807 */ /* 0x002fe40000000000 */
[----:B------:R-:W-:Y:S01]  /*38d0*/  SEL R10, R10, RZ, P0 ;  /* 0x000000ff0a0a7207 */ /* 0x000fe20000000000 */
[----:B------:R-:W-:Y:S01]  /*38e0*/  USEL UR6, URZ, 0x1, UP0 ;  /* 0x00000001ff067887 */ /* 0x000fe20008000000 */
[----:B------:R-:W-:Y:S01]  /*38f0*/  LOP3.LUT R9, R9, R0, RZ, 0x3c, !PT ;  /* 0x0000000009097212 */ /* 0x000fe200078e3cff */
[----:B------:R-:W-:Y:S01]  /*3900*/  USEL UR15, UR15, URZ, UP0 ;  /* 0x000000ff0f0f7287 */ /* 0x000fe20008000000 */
[----:B------:R1:W-:Y:S03]  /*3910*/  UTCBAR [UR7], URZ ;  /* 0x000000ff070073e9 */ /* 0x0003e600080000ff */
[----:B------:R-:W-:Y:S01]  /*3920*/  LOP3.LUT R11, R11, UR6, RZ, 0x3c, !PT ;  /* 0x000000060b0b7c12 */ /* 0x000fe2000f8e3cff */
[----:B------:R-:W-:Y:S07]  /*3930*/  @P1 BRA `(.L_x_61) ;  /* 0xfffffff800381947 */ /* 0x000fee000383ffff */
[----:B------:R-:W2:Y:S01]  /*3940*/  S2UR UR4, SR_CgaCtaId ;  /* 0x00000000000479c3 */ /* 0x000ea20000008800 */
[----:B------:R-:W-:Y:S01]  /*3950*/  ELECT P0, URZ, PT ;  /* 0x0000000000ff782f */ /* 0x000fe20003800000 */
[----:B------:R-:W-:Y:S01]  /*3960*/  IMAD.MOV.U32 R0, RZ, RZ, 0x1 ;  /* 0x00000001ff007424 */ /* 0x000fe200078e00ff */
[----:B------:R-:W-:Y:S01]  /*3970*/  UIADD3 UR5, UPT, UPT, UR5, 0xe0, URZ ;  /* 0x000000e005057890 */ /* 0x000fe2000fffe0ff */
[----:B------:R-:W-:Y:S01]  /*3980*/  SHF.L.U32 R2, R11, 0x1f, RZ ;  /* 0x0000001f0b027819 */ /* 0x000fe200000006ff */
[----:B------:R-:W-:-:S03]  /*3990*/  UMOV UR6, 0x40 ;  /* 0x0000004000067882 */ /* 0x000fc60000000000 */
[----:B------:R-:W-:Y:S01]  /*39a0*/  UVIRTCOUNT.DEALLOC.SMPOOL 0x80 ;  /* 0x000000800000784c */ /* 0x000fe20000000000 */
[----:B--2---:R-:W-:Y:S02]  /*39b0*/  ULEA UR4, UR4, UR6, 0x18 ;  /* 0x0000000604047291 */ /* 0x004fe4000f8ec0ff */
[----:B------:R-:W-:-:S07]  /*39c0*/  ULEA UR6, UR15, UR5, 0x3 ;  /* 0x000000050f067291 */ /* 0x000fce000f8e18ff */
[----:B------:R2:W-:Y:S02]  /*39d0*/  @P0 STS.U8 [UR4+0x1c], R0 ;  /* 0x00001c00ff000988 */ /* 0x0005e40008000004 */
[----:B------:R-:W4:Y:S02]  /*39e0*/  SYNCS.PHASECHK.TRANS64.TRYWAIT P0, [UR6], R2 ;  /* 0x00000002ff0075a7 */ /* 0x000f240008001106 */
[----:B--2-4-:R-:W-:Y:S05]  /*39f0*/  @!P0 BRA `(.L_x_62) ;  /* 0x0000003c00148947 */ /* 0x014fea0003800000 */
.L_x_141:
[----:B-1----:R-:W-:-:S04]  /*3a00*/  UIADD3 UR7, UPT, UPT, UR15, 0x1, URZ ;  /* 0x000000010f077890 */ /* 0x002fc8000fffe0ff */
[----:B------:R-:W-:-:S04]  /*3a10*/  UISETP.NE.AND UP0, UPT, UR7, 0x4, UPT ;  /* 0x000000040700788c */ /* 0x000fc8000bf05270 */
[----:B------:R-:W-:Y:S02]  /*3a20*/  USEL UR8, URZ, 0x1, UP0 ;  /* 0x00000001ff087887 */ /* 0x000fe40008000000 */
[----:B------:R-:W-:-:S04]  /*3a30*/  USEL UR7, UR7, URZ, UP0 ;  /* 0x000000ff07077287 */ /* 0x000fc80008000000 */
[----:B------:R-:W-:Y:S01]  /*3a40*/  ULEA UR6, UR7, UR5, 0x3 ;  /* 0x0000000507067291 */ /* 0x000fe2000f8e18ff */
[----:B--2---:R-:W-:-:S04]  /*3a50*/  LOP3.LUT R2, R11, UR8, RZ, 0x3c, !PT ;  /* 0x000000080b027c12 */ /* 0x004fc8000f8e3cff */
[----:B------:R-:W-:-:S04]  /*3a60*/  SHF.L.U32 R3, R2, 0x1f, RZ ;  /* 0x0000001f02037819 */ /* 0x000fc800000006ff */
[----:B------:R-:W1:Y:S02]  /*3a70*/  SYNCS.PHASECHK.TRANS64.TRYWAIT P0, [UR6], R3 ;  /* 0x00000003ff0075a7 */ /* 0x000e640008001106 */
[----:B-1----:R-:W-:Y:S05]  /*3a80*/  @!P0 BRA `(.L_x_63) ;  /* 0x0000003c00088947 */ /* 0x002fea0003800000 */
.L_x_143:
        /* <DEDUP_REMOVED lines=9> */
.L_x_145:
[----:B------:R-:W-:-:S04]  /*3b20*/  UIADD3 UR7, UPT, UPT, UR7, 0x1, URZ ;  /* 0x0000000107077890 */ /* 0x000fc8000fffe0ff */
[----:B------:R-:W-:-:S04]  /*3b30*/  UISETP.NE.AND UP0, UPT, UR7, 0x4, UPT ;  /* 0x000000040700788c */ /* 0x000fc8000bf05270 */
[----:B------:R-:W-:Y:S02]  /*3b40*/  USEL UR6, URZ, 0x1, UP0 ;  /* 0x00000001ff067887 */ /* 0x000fe40008000000 */
[----:B------:R-:W-:-:S04]  /*3b50*/  USEL UR7, UR7, URZ, UP0 ;  /* 0x000000ff07077287 */ /* 0x000fc80008000000 */
[----:B------:R-:W-:Y:S01]  /*3b60*/  ULEA UR7, UR7, UR5, 0x3 ;  /* 0x0000000507077291 */ /* 0x000fe2000f8e18ff */
[----:B------:R-:W-:-:S04]  /*3b70*/  LOP3.LUT R2, R2, UR6, RZ, 0x3c, !PT ;  /* 0x0000000602027c12 */ /* 0x000fc8000f8e3cff */
[----:B------:R-:W-:-:S04]  /*3b80*/  SHF.L.U32 R2, R2, 0x1f, RZ ;  /* 0x0000001f02027819 */ /* 0x000fc800000006ff */
[----:B------:R-:W2:Y:S02]  /*3b90*/  SYNCS.PHASECHK.TRANS64.TRYWAIT P0, [UR7], R2 ;  /* 0x00000002ff0075a7 */ /* 0x000ea40008001107 */
[----:B--2---:R-:W-:Y:S05]  /*3ba0*/  @!P0 BRA `(.L_x_65) ;  /* 0x0000003800f08947 */ /* 0x004fea0003800000 */
.L_x_147:
[----:B------:R-:W-:Y:S01]  /*3bb0*/  NOP ;  /* 0x0000000000007918 */ /* 0x000fe20000000000 */
[----:B-1----:R-:W1:Y:S01]  /*3bc0*/  LDS R0, [UR4+0x14] ;  /* 0x00001404ff007984 */ /* 0x002e620008000800 */
[----:B------:R-:W-:Y:S01]  /*3bd0*/  ULOP3.LUT UR6, UR16, 0xffff, URZ, 0xc0, !UPT ;  /* 0x0000ffff10067892 */ /* 0x000fe2000f8ec0ff */
[----:B------:R-:W-:Y:S01]  /*3be0*/  UMOV UR8, 0xffff ;  /* 0x0000ffff00087882 */ /* 0x000fe20000000000 */
[----:B------:R-:W-:Y:S02]  /*3bf0*/  UMOV UR5, 0x1 ;  /* 0x0000000100057882 */ /* 0x000fe40000000000 */
[----:B------:R-:W-:-:S04]  /*3c00*/  USHF.R.U32.HI UR6, URZ, 0x5, UR6 ;  /* 0x00000005ff067899 */ /* 0x000fc80008011606 */
[----:B------:R-:W-:Y:S02]  /*3c10*/  USHF.L.U32 UR8, UR8, UR6, URZ ;  /* 0x0000000608087299 */ /* 0x000fe400080006ff */
[----:B------:R-:W-:-:S04]  /*3c20*/  USHF.L.U32 UR5, UR5, UR6, URZ ;  /* 0x0000000605057299 */ /* 0x000fc800080006ff */
[----:B-1----:R-:W-:-:S04]  /*3c30*/  LOP3.LUT R0, R0, UR8, RZ, 0xc0, !PT ;  /* 0x0000000800007c12 */ /* 0x002fc8000f8ec0ff */
[----:B------:R-:W-:-:S13]  /*3c40*/  ISETP.NE.AND P0, PT, R0, UR8, PT ;  /* 0x0000000800007c0c */ /* 0x000fda000bf05270 */
[----:B------:R-:W-:Y:S05]  /*3c50*/  @P0 BRA `(.L_x_66) ;  /* 0x0000000000580947 */ /* 0x000fea0003800000 */
[----:B------:R-:W1:Y:S02]  /*3c60*/  LDS R0, [UR4+0x18] ;  /* 0x00001804ff007984 */ /* 0x000e640008000800 */
[----:B-1----:R-:W-:-:S04]  /*3c70*/  LOP3.LUT R0, R0, UR5, RZ, 0xc0, !PT ;  /* 0x0000000500007c12 */ /* 0x002fc8000f8ec0ff */
[----:B------:R-:W-:-:S13]  /*3c80*/  ISETP.NE.AND P0, PT, R0, UR5, PT ;  /* 0x0000000500007c0c */ /* 0x000fda000bf05270 */
[----:B------:R-:W-:Y:S05]  /*3c90*/  @P0 BRA `(.L_x_67) ;  /* 0x00000000003c0947 */ /* 0x000fea0003800000 */
[----:B------:R-:W1:Y:S01]  /*3ca0*/  S2R R2, SR_LANEID ;  /* 0x0000000000027919 */ /* 0x000e620000000000 */
[----:B------:R-:W-:Y:S01]  /*3cb0*/  ULOP3.LUT UR8, URZ, UR8, URZ, 0x33, !UPT ;  /* 0x00000008ff087292 */ /* 0x000fe2000f8e33ff */
[----:B------:R-:W-:Y:S02]  /*3cc0*/  VOTEU.ANY UR7, UPT, PT ;  /* 0x0000000000077886 */ /* 0x000fe400038e0100 */
[----:B------:R-:W-:-:S03]  /*3cd0*/  UFLO.U32 UR7, UR7 ;  /* 0x00000007000772bd */ /* 0x000fc600080e0000 */
[----:B------:R-:W-:-:S04]  /*3ce0*/  IMAD.U32 R0, RZ, RZ, UR8 ;  /* 0x00000008ff007e24 */ /* 0x000fc8000f8e00ff */
[----:B------:R2:W4:Y:S02]  /*3cf0*/  REDUX UR6, R0 ;  /* 0x00000000000673c4 */ /* 0x0005240000000000 */
[----:B------:R1:W-:Y:S02]  /*3d00*/  UTCATOMSWS.AND URZ, UR8 ;  /* 0x0000000800ff79e3 */ /* 0x0003e40008000000 */
[----:B-1----:R-:W-:Y:S02]  /*3d10*/  ISETP.EQ.U32.AND P0, PT, R2, UR7, PT ;  /* 0x0000000702007c0c */ /* 0x002fe4000bf02070 */
[----:B--2---:R-:W-:Y:S02]  /*3d20*/  LOP3.LUT R0, RZ, UR5, RZ, 0x33, !PT ;  /* 0x00000005ff007c12 */ /* 0x004fe4000f8e33ff */
[----:B----4-:R-:W-:Y:S02]  /*3d30*/  MOV R2, UR6 ;  /* 0x0000000600027c02 */ /* 0x010fe40008000f00 */
[----:B------:R-:W1:Y:S07]  /*3d40*/  REDUX UR5, R0 ;  /* 0x00000000000573c4 */ /* 0x000e6e0000000000 */
[----:B------:R2:W-:Y:S01]  /*3d50*/  @P0 ATOMS.AND RZ, [UR4+0x14], R2 ;  /* 0x00001402ffff098c */ /* 0x0005e2000a800004 */
[----:B-1----:R-:W-:-:S05]  /*3d60*/  IMAD.U32 R0, RZ, RZ, UR5 ;  /* 0x00000005ff007e24 */ /* 0x002fca000f8e00ff */
[----:B------:R2:W-:Y:S01]  /*3d70*/  @P0 ATOMS.AND RZ, [UR4+0x18], R0 ;  /* 0x00001800ffff098c */ /* 0x0005e2000a800004 */
[----:B------:R-:W-:Y:S05]  /*3d80*/  BRA `(.L_x_68) ;  /* 0x0000000000147947 */ /* 0x000fea0003800000 */
.L_x_67:
[----:B------:R-:W-:Y:S02]  /*3d90*/  MOV R2, 0x3db0 ;  /* 0x00003db000027802 */ /* 0x000fe40000000f00 */
[----:B---3-5:R-:W-:Y:S05]  /*3da0*/  CALL.REL.NOINC `($__internal_0_$__cuda_sm10x_tcgen05_guardrail_trap_col_being_dealloced_not_returned_by_alloc) ;  /* 0x0000003c00647944 */ /* 0x028fea0003c00000 */
[----:B------:R-:W-:Y:S05]  /*3db0*/  BRA `(.L_x_68) ;  /* 0x0000000000087947 */ /* 0x000fea0003800000 */
.L_x_66:
[----:B------:R-:W-:Y:S02]  /*3dc0*/  MOV R2, 0x3de0 ;  /* 0x00003de000027802 */ /* 0x000fe40000000f00 */
[----:B---3-5:R-:W-:Y:S05]  /*3dd0*/  CALL.REL.NOINC `($__internal_2_$__cuda_sm10x_tcgen05_guardrail_trap_unallocated_columns_being_dealloced) ;  /* 0x0000003c00707944 */ /* 0x028fea0003c00000 */
.L_x_68:
[----:B------:R-:W-:Y:S01]  /*3de0*/  NOP ;  /* 0x0000000000007918 */ /* 0x000fe20000000000 */
[----:B------:R-:W-:Y:S05]  /*3df0*/  EXIT ;  /* 0x000000000000794d */ /* 0x000fea0003800000 */
.L_x_50:
[----:B------:R-:W-:-:S09]  /*3e00*/  UISETP.NE.OR UP2, UPT, UR8, 0x3, !UP2 ;  /* 0x000000030800788c */ /* 0x000fd2000d745670 */
[----:B------:R-:W-:Y:S05]  /*3e10*/  BRA.U UP2, `(.L_x_69) ;  /* 0x0000000d02ac7547 */ /* 0x000fea000b800000 */
[----:B------:R-:W1:Y:S01]  /*3e20*/  LDC R0, c[0x0][0xb30] ;  /* 0x0002cc00ff007b82 */ /* 0x000e620000000800 */
[----:B------:R-:W2:Y:S01]  /*3e30*/  LDCU.64 UR8, c[0x0][0x888] ;  /* 0x00011100ff0877ac */ /* 0x000ea20008000a00 */
[----:B------:R-:W-:Y:S01]  /*3e40*/  IMAD.MOV.U32 R32, RZ, RZ, 0x1 ;  /* 0x00000001ff207424 */ /* 0x000fe200078e00ff */
[----:B------:R-:W-:Y:S01]  /*3e50*/  CS2R R28, SRZ ;  /* 0x00000000001c7805 */ /* 0x000fe2000001ff00 */
[----:B------:R-:W-:Y:S01]  /*3e60*/  IMAD.MOV.U32 R25, RZ, RZ, 0x2000 ;  /* 0x00002000ff197424 */ /* 0x000fe200078e00ff */
[----:B------:R-:W4:Y:S03]  /*3e70*/  LDCU.64 UR4, c[0x0][0x890] ;  /* 0x00011200ff0477ac */ /* 0x000f260008000a00 */
[----:B------:R-:W3:Y:S01]  /*3e80*/  LDC R24, c[0x0][0x370] ;  /* 0x0000dc00ff187b82 */ /* 0x000ee20000000800 */
[----:B------:R-:W-:Y:S01]  /*3e90*/  UMOV UR7, 0x400 ;  /* 0x0000040000077882 */ /* 0x000fe20000000000 */
[----:B------:R-:W-:-:S02]  /*3ea0*/  UPLOP3.LUT UP1, UPT, UPT, UPT, UPT, 0x40, 0x4 ;  /* 0x000000000004789c */ /* 0x000fc40003f2e870 */
[----:B------:R-:W-:Y:S01]  /*3eb0*/  ULEA UR7, UR37, UR7, 0x18 ;  /* 0x0000000725077291 */ /* 0x000fe2000f8ec0ff */
[----:B------:R-:W-:-:S03]  /*3ec0*/  UMOV UR13, URZ ;  /* 0x000000ff000d7c82 */ /* 0x000fc60008000000 */
[----:B------:R-:W3:Y:S01]  /*3ed0*/  LDC R3, c[0x0][0xb0c] ;  /* 0x0002c300ff037b82 */ /* 0x000ee20000000800 */
[----:B--2---:R-:W-:Y:S02]  /*3ee0*/  UISETP.NE.U32.AND UP3, UPT, UR8, URZ, UPT ;  /* 0x000000ff0800728c */ /* 0x004fe4000bf65070 */
[----:B----4-:R-:W-:-:S05]  /*3ef0*/  UISETP.NE.U32.AND UP4, UPT, UR4, URZ, UPT ;  /* 0x000000ff0400728c */ /* 0x010fca000bf85070 */
[----:B------:R-:W2:Y:S01]  /*3f00*/  LDC R18, c[0x0][0xb20] ;  /* 0x0002c800ff127b82 */ /* 0x000ea20000000800 */
[----:B-1----:R-:W-:Y:S01]  /*3f10*/  ISETP.NE.AND P1, PT, R0, 0x1, PT ;  /* 0x000000010000780c */ /* 0x002fe20003f25270 */
[----:B------:R-:W-:Y:S02]  /*3f20*/  UISETP.NE.AND.EX UP3, UPT, UR9, URZ, UPT, UP3 ;  /* 0x000000ff0900728c */ /* 0x000fe4000bf65330 */
[----:B------:R-:W-:-:S04]  /*3f30*/  UISETP.NE.AND.EX UP4, UPT, UR5, URZ, UPT, UP4 ;  /* 0x000000ff0500728c */ /* 0x000fc8000bf85340 */
[----:B------:R-:W1:Y:S08]  /*3f40*/  LDC.64 R30, c[0x0][0x348] ;  /* 0x0000d200ff1e7b82 */ /* 0x000e700000000a00 */
[----:B------:R-:W4:Y:S08]  /*3f50*/  LDC.64 R16, c[0x0][0xb10] ;  /* 0x0002c400ff107b82 */ /* 0x000f300000000a00 */
[----:B------:R-:W1:Y:S08]  /*3f60*/  LDC.64 R6, c[0x0][0xb18] ;  /* 0x0002c600ff067b82 */ /* 0x000e700000000a00 */
[----:B------:R-:W1:Y:S08]  /*3f70*/  LDC.64 R4, c[0x0][0xb28] ;  /* 0x0002ca00ff047b82 */ /* 0x000e700000000a00 */
[----:B--23--:R-:W1:Y:S02]  /*3f80*/  LDC R19, c[0x0][0x374] ;  /* 0x0000dd00ff137b82 */ /* 0x00ce640000000800 */
.L_x_78:
[C---:B------:R-:W-:Y:S02]  /*3f90*/  LEA R0, R29.reuse, UR7, 0x3 ;  /* 0x000000071d007c11 */ /* 0x040fe4000f8e18ff */
[----:B------:R-:W-:Y:S02]  /*3fa0*/  SHF.L.U32 R2, R28, 0x1f, RZ ;  /* 0x0000001f1c027819 */ /* 0x000fe400000006ff */
[----:B------:R-:W-:Y:S02]  /*3fb0*/  LEA R20, R29, UR7, 0x4 ;  /* 0x000000071d147c11 */ /* 0x000fe4000f8e20ff */
[----:B--2---:R-:W2:Y:S02]  /*3fc0*/  SYNCS.PHASECHK.TRANS64.TRYWAIT P0, [R0+URZ+0xa0], R2 ;  /* 0x0000a002000075a7 */ /* 0x004ea400080011ff */
[----:B--2---:R-:W-:Y:S05]  /*3fd0*/  @!P0 BRA `(.L_x_70) ;  /* 0x0000003400fc8947 */ /* 0x004fea0003800000 */
.L_x_148:
[----:B------:R-:W-:Y:S01]  /*3fe0*/  ISETP.GE.AND P0, PT, R26, 0x1, PT ;  /* 0x000000011a00780c */ /* 0x000fe20003f06270 */
[----:B------:R-:W3:Y:S01]  /*3ff0*/  LDS.128 R20, [R20+0x130] ;  /* 0x0001300014147984 */ /* 0x000ee20000000c00 */
[----:B--2---:R-:W-:Y:S01]  /*4000*/  VIADD R0, R0, 0xb0 ;  /* 0x000000b000007836 */ /* 0x004fe20000000000 */
[----:B------:R-:W-:Y:S01]  /*4010*/  @!PT LDS RZ, [RZ] ;  /* 0x00000000fffff984 */ /* 0x000fe20000000800 */
[----:B------:R-:W-:Y:S01]  /*4020*/  @!PT LDS RZ, [RZ] ;  /* 0x00000000fffff984 */ /* 0x000fe20000000800 */
[----:B------:R-:W-:Y:S01]  /*4030*/  @!PT LDS RZ, [RZ] ;  /* 0x00000000fffff984 */ /* 0x000fe20000000800 */
[----:B------:R-:W-:Y:S01]  /*4040*/  @!PT LDS RZ, [RZ] ;  /* 0x00000000fffff984 */ /* 0x000fe20000000800 */
[----:B------:R2:W-:Y:S06]  /*4050*/  MEMBAR.ALL.CTA ;  /* 0x0000000000007992 */ /* 0x0005ec0000008000 */
[----:B--2---:R-:W2:Y:S01]  /*4060*/  FENCE.VIEW.ASYNC.S ;  /* 0x00000000000073c6 */ /* 0x004ea20000000000 */
[----:B------:R-:W-:Y:S04]  /*4070*/  PRMT R0, RZ, 0x654, R0 ;  /* 0x00000654ff007816 */ /* 0x000fe80000000000 */
[----:B--2---:R2:W-:Y:S01]  /*4080*/  SYNCS.ARRIVE.TRANS64.RED.A1T0 RZ, [R0+URZ], RZ ;  /* 0x000000ff00ff79a7 */ /* 0x0045e200081004ff */
[----:B---3--:R-:W-:Y:S11]  /*4090*/  LOP3.LUT P3, RZ, R22, 0x1, RZ, 0xc0, !PT ;  /* 0x0000000116ff7812 */ /* 0x008ff6000786c0ff */
[----:B------:R-:W-:Y:S02]  /*40a0*/  @!UPT UIADD3 URZ, UPT, UPT, URZ, URZ, URZ ;  /* 0x000000fffffff290 */ /* 0x000fe4000fffe0ff */
[----:B------:R-:W-:Y:S02]  /*40b0*/  @P3 MOV R11, R20 ;  /* 0x00000014000b3202 */ /* 0x000fe40000000f00 */
[----:B------:R-:W-:Y:S01]  /*40c0*/  @P3 LOP3.LUT R10, R21, 0xffff, RZ, 0xc0, !PT ;  /* 0x0000ffff150a3812 */ /* 0x000fe200078ec0ff */
[----:B--2---:R-:W-:Y:S06]  /*40d0*/  @!P0 BRA `(.L_x_71) ;  /* 0x0000000000a48947 */ /* 0x004fec0003800000 */
[-C--:B-1----:R-:W-:Y:S01]  /*40e0*/  IMAD.HI.U32 R0, R19, R7.reuse, RZ ;  /* 0x0000000713007227 */ /* 0x082fe200078e00ff */
[----:B------:R-:W-:Y:S02]  /*40f0*/  ISETP.NE.AND P0, PT, R6, 0x1, PT ;  /* 0x000000010600780c */ /* 0x000fe40003f05270 */
[----:B------:R-:W-:Y:S01]  /*4100*/  ISETP.NE.AND P2, PT, R26, 0x1, PT ;  /* 0x000000011a00780c */ /* 0x000fe20003f45270 */
[----:B----4-:R-:W-:Y:S01]  /*4110*/  IMAD.HI.U32 R9, R24, R16, RZ ;  /* 0x0000001018097227 */ /* 0x010fe200078e00ff */
[----:B------:R-:W-:Y:S02]  /*4120*/  SHF.R.U32.HI R0, RZ, R18, R0 ;  /* 0x00000012ff007219 */ /* 0x000fe40000011600 */
[----:B------:R-:W-:Y:S01]  /*4130*/  ISETP.NE.AND P4, PT, R3, 0x1, PT ;  /* 0x000000010300780c */ /* 0x000fe20003f85270 */
[----:B------:R-:W-:Y:S01]  /*4140*/  IMAD.HI.U32 R13, R10, R7, RZ ;  /* 0x000000070a0d7227 */ /* 0x000fe200078e00ff */
[----:B------:R-:W-:Y:S02]  /*4150*/  SHF.R.U32.HI R9, RZ, R17, R9 ;  /* 0x00000011ff097219 */ /* 0x000fe40000011609 */
[----:B------:R-:W-:Y:S01]  /*4160*/  SEL R0, R19, R0, !P0 ;  /* 0x0000000013007207 */ /* 0x000fe20004000000 */
[----:B------:R-:W-:Y:S01]  /*4170*/  IMAD.HI.U32 R12, R11, R16, RZ ;  /* 0x000000100b0c7227 */ /* 0x000fe200078e00ff */
[----:B------:R-:W-:Y:S03]  /*4180*/  SEL R9, R24, R9, !P4 ;  /* 0x0000000918097207 */ /* 0x000fe60006000000 */
[-C--:B------:R-:W-:Y:S01]  /*4190*/  IMAD.HI.U32 R8, R0, R4.reuse, RZ ;  /* 0x0000000400087227 */ /* 0x080fe200078e00ff */
[----:B------:R-:W-:Y:S03]  /*41a0*/  SHF.R.U32.HI R12, RZ, R17, R12 ;  /* 0x00000011ff0c7219 */ /* 0x000fe6000001160c */
[----:B------:R-:W-:Y:S01]  /*41b0*/  IMAD.HI.U32 R2, R9, R4, RZ ;  /* 0x0000000409027227 */ /* 0x000fe200078e00ff */
[-C--:B------:R-:W-:Y:S02]  /*41c0*/  @P2 SHF.R.U32.HI R0, RZ, R5.reuse, R8 ;  /* 0x00000005ff002219 */ /* 0x080fe40000011608 */
[----:B------:R-:W-:Y:S02]  /*41d0*/  SHF.R.U32.HI R8, RZ, R18, R13 ;  /* 0x00000012ff087219 */ /* 0x000fe4000001160d */
[----:B------:R-:W-:Y:S01]  /*41e0*/  @P2 SHF.R.U32.HI R9, RZ, R5, R2 ;  /* 0x00000005ff092219 */ /* 0x000fe20000011602 */
[----:B------:R-:W-:Y:S01]  /*41f0*/  IMAD R0, R26, R0, RZ ;  /* 0x000000001a007224 */ /* 0x000fe200078e02ff */
[----:B------:R-:W-:Y:S02]  /*4200*/  SEL R8, R10, R8, !P0 ;  /* 0x000000080a087207 */ /* 0x000fe40004000000 */
[----:B------:R-:W-:Y:S01]  /*4210*/  SEL R2, R11, R12, !P4 ;  /* 0x0000000c0b027207 */ /* 0x000fe20006000000 */
[----:B------:R-:W-:Y:S01]  /*4220*/  IMAD R12, R26, R9, RZ ;  /* 0x000000091a0c7224 */ /* 0x000fe200078e02ff */
[C---:B------:R-:W-:Y:S01]  /*4230*/  ISETP.GE.AND P0, PT, R8.reuse, R0, PT ;  /* 0x000000000800720c */ /* 0x040fe20003f06270 */
[----:B------:R-:W-:Y:S03]  /*4240*/  IMAD.HI.U32 R0, R8, R4, RZ ;  /* 0x0000000408007227 */ /* 0x000fe600078e00ff */
[----:B------:R-:W-:Y:S02]  /*4250*/  ISETP.GE.OR P0, PT, R2, R12, P0 ;  /* 0x0000000c0200720c */ /* 0x000fe40000706670 */
[-C--:B------:R-:W-:Y:S04]  /*4260*/  SHF.R.U32.HI R0, RZ, R5.reuse, R0 ;  /* 0x00000005ff007219 */ /* 0x080fe80000011600 */
[----:B------:R-:W-:Y:S05]  /*4270*/  SEL R13, R8, R0, !P2 ;  /* 0x00000000080d7207 */ /* 0x000fea0005000000 */
[----:B------:R-:W-:Y:S02]  /*4280*/  IMAD.MOV R12, RZ, RZ, -R13 ;  /* 0x000000ffff0c7224 */ /* 0x000fe400078e0a0d */
[----:B------:R-:W-:Y:S04]  /*4290*/  @!P0 IMAD.HI.U32 R0, R2, R4, RZ ;  /* 0x0000000402008227 */ /* 0x000fe800078e00ff */
[----:B------:R-:W-:Y:S01]  /*42a0*/  IMAD R12, R26, R12, R8 ;  /* 0x0000000c1a0c7224 */ /* 0x000fe200078e0208 */
[----:B------:R-:W-:Y:S04]  /*42b0*/  @!P0 SHF.R.U32.HI R0, RZ, R5, R0 ;  /* 0x00000005ff008219 */ /* 0x000fe80000011600 */
[----:B------:R-:W-:Y:S04]  /*42c0*/  @!P0 SEL R0, R2, R0, !P2 ;  /* 0x0000000002008207 */ /* 0x000fe80005000000 */
[----:B------:R-:W-:Y:S01]  /*42d0*/  @!P0 IADD3 R13, PT, PT, R13, -R0, RZ ;  /* 0x800000000d0d8210 */ /* 0x000fe20007ffe0ff */
[----:B------:R-:W-:Y:S01]  /*42e0*/  @!P0 IMAD R0, R9, R12, R0 ;  /* 0x0000000c09008224 */ /* 0x000fe200078e0200 */
[----:B------:R-:W-:Y:S01]  /*42f0*/  IADD3 R9, PT, PT, -R8, RZ, RZ ;  /* 0x000000ff08097210 */ /* 0x000fe20007ffe1ff */
[--C-:B------:R-:W-:Y:S02]  /*4300*/  IMAD.MOV R12, RZ, RZ, -R2.reuse ;  /* 0x000000ffff0c7224 */ /* 0x100fe400078e0a02 */
[----:B------:R-:W-:Y:S02]  /*4310*/  @!P0 IMAD R8, R13, R26, R2 ;  /* 0x0000001a0d088224 */ /* 0x000fe400078e0202 */
[----:B------:R-:W-:Y:S02]  /*4320*/  @!P0 IMAD.MOV.U32 R2, RZ, RZ, R0 ;  /* 0x000000ffff028224 */ /* 0x000fe400078e0000 */
[----:B------:R-:W-:Y:S02]  /*4330*/  IMAD R11, R3, R12, R11 ;  /* 0x0000000c030b7224 */ /* 0x000fe400078e020b */
[----:B------:R-:W-:Y:S02]  /*4340*/  IMAD R10, R6, R9, R10 ;  /* 0x00000009060a7224 */ /* 0x000fe400078e020a */
[----:B------:R-:W-:Y:S02]  /*4350*/  IMAD R11, R2, R3, R11 ;  /* 0x00000003020b7224 */ /* 0x000fe400078e020b */
[----:B------:R-:W-:Y:S02]  /*4360*/  IMAD R10, R8, R6, R10 ;  /* 0x00000006080a7224 */ /* 0x000fe400078e020a */
.L_x_71:
[----:B------:R-:W-:Y:S05]  /*4370*/  BRA.U UP1, `(.L_x_72) ;  /* 0x0000000101107547 */ /* 0x000fea000b800000 */
[----:B------:R-:W-:Y:S04]  /*4380*/  MOV R2, UR6 ;  /* 0x0000000600027c02 */ /* 0x000fe80008000f00 */
[----:B------:R-:W-:Y:S04]  /*4390*/  SHF.L.U32 R2, R2, 0x1f, RZ ;  /* 0x0000001f02027819 */ /* 0x000fe800000006ff */
[----:B------:R-:W2:Y:S02]  /*43a0*/  SYNCS.PHASECHK.TRANS64.TRYWAIT P0, [UR7+0x98], R2 ;  /* 0x00009802ff0075a7 */ /* 0x000ea40008001107 */
[----:B--2---:R-:W-:Y:S05]  /*43b0*/  @!P0 BRA `(.L_x_73) ;  /* 0x0000003400188947 */ /* 0x004fea0003800000 */
.L_x_72:
[----:B------:R-:W-:Y:S02]  /*43c0*/  R2UR UR11, R15 ;  /* 0x000000000f0b72ca */ /* 0x000fe400000e0000 */
[----:B------:R-:W-:Y:S02]  /*43d0*/  R2UR UR10, R14 ;  /* 0x000000000e0a72ca */ /* 0x000fe400000e0000 */
[----:B------:R-:W-:Y:S04]  /*43e0*/  ISETP.NE.U32.AND P2, PT, RZ, UR4, PT ;  /* 0x00000004ff007c0c */ /* 0x000fe8000bf45070 */
[----:B------:R-:W-:Y:S05]  /*43f0*/  ISETP.NE.AND.EX P2, PT, RZ, UR5, PT, P2 ;  /* 0x00000005ff007c0c */ /* 0x000fea000bf45320 */
[----:B------:R-:W-:Y:S02]  /*4400*/  USHF.L.U32 UR11, UR11, 0x6, URZ ;  /* 0x000000060b0b7899 */ /* 0x000fe400080006ff */
[----:B------:R-:W-:Y:S01]  /*4410*/  USHF.L.U32 UR10, UR10, 0x6, URZ ;  /* 0x000000060a0a7899 */ /* 0x000fe200080006ff */
[----:B------:R-:W-:Y:S11]  /*4420*/  BRA.U !UP4, `(.L_x_74) ;  /* 0x000000010c347547 */ /* 0x000ff6000b800000 */
[----:B------:R-:W-:Y:S01]  /*4430*/  UPLOP3.LUT UP0, UPT, UPT, UPT, UP3, 0x80, 0x8 ;  /* 0x000000000008789c */ /* 0x000fe20003f0f030 */
[----:B--2---:R-:W-:Y:S02]  /*4440*/  HFMA2 R0, -RZ, RZ, 0, 5.9604644775390625e-08 ;  /* 0x00000001ff007431 */ /* 0x004fe400000001ff */
[----:B------:R-:W-:Y:S03]  /*4450*/  IMAD.MOV.U32 R64, RZ, RZ, 0x1 ;  /* 0x00000001ff407424 */ /* 0x000fe600078e00ff */
[----:B------:R-:W-:Y:S05]  /*4460*/  PLOP3.LUT P0, PT, PT, PT, UP0, 0x80, 0x8 ;  /* 0x000000000008781c */ /* 0x000fea0003f0f008 */
[----:B------:R-:W2:Y:S01]  /*4470*/  @UP0 LDCU.64 UR14, c[0x0][0x888] ;  /* 0x00011100ff0e07ac */ /* 0x000ea20008000a00 */
[----:B------:R-:W-:Y:S07]  /*4480*/  @UP0 UIMAD UR8, UR36, UR4, URZ ;  /* 0x00000004240802a4 */ /* 0x000fee000f8e02ff */
[----:B------:R-:W-:Y:S01]  /*4490*/  @!P0 PRMT R64, R0, 0x7610, R64 ;  /* 0x0000761000408816 */ /* 0x000fe20000000040 */
[----:B--2---:R-:W-:Y:S03]  /*44a0*/  @UP0 UIMAD.WIDE UR14, UR8, 0x4, UR14 ;  /* 0x00000004080e08a5 */ /* 0x004fe6000f8e020e */
[----:B------:R-:W2:Y:S03]  /*44b0*/  @!UP0 LDCU UR8, c[0x0][0x880] ;  /* 0x00011000ff0887ac */ /* 0x000ea60008000800 */
[----:B------:R-:W-:Y:S01]  /*44c0*/  IMAD.U32 R8, RZ, RZ, UR14 ;  /* 0x0000000eff087e24 */ /* 0x000fe2000f8e00ff */
[----:B------:R-:W-:Y:S05]  /*44d0*/  MOV R9, UR15 ;  /* 0x0000000f00097c02 */ /* 0x000fea0008000f00 */
[----:B-----5:R3:W5:Y:S02]  /*44e0*/  @P0 LDG.E R35, desc[UR46][R8.64] ;  /* 0x0000002e08230981 */ /* 0x020764000c1e1900 */
[----:B--23--:R-:W-:Y:S07]  /*44f0*/  @!P0 IMAD.U32 R35, RZ, RZ, UR8 ;  /* 0x00000008ff238e24 */ /* 0x00cfee000f8e00ff */
.L_x_74:
[----:B-----5:R-:W-:Y:S01]  /*4500*/  @!P2 FSETP.EQ.AND P0, PT, R35, RZ, PT ;  /* 0x000000ff2300a20b */ /* 0x020fe20003f02000 */
[----:B------:R-:W-:Y:S01]  /*4510*/  @!UPT UIADD3 URZ, UPT, UPT, URZ, URZ, URZ ;  /* 0x000000fffffff290 */ /* 0x000fe2000fffe0ff */
[----:B------:R-:W-:Y:S11]  /*4520*/  @!P2 BRA `(.L_x_75) ;  /* 0x000000000014a947 */ /* 0x000ff60003800000 */
[----:B------:R-:W-:Y:S02]  /*4530*/  LOP3.LUT P2, RZ, R64, 0xff, RZ, 0xc0, !PT ;  /* 0x000000ff40ff7812 */ /* 0x000fe4000784c0ff */
[----:B------:R-:W-:Y:S04]  /*4540*/  PLOP3.LUT P0, PT, PT, PT, UP0, 0x80, 0x8 ;  /* 0x000000000008781c */ /* 0x000fe80003f0f008 */
[----:B------:R-:W-:Y:S07]  /*4550*/  PLOP3.LUT P0, PT, P0, PT, PT, 0x8, 0x80 ;  /* 0x000000000080781c */ /* 0x000fee000070e170 */
[----:B------:R-:W-:Y:S11]  /*4560*/  @P2 FSETP.EQ.AND P0, PT, R35, RZ, PT ;  /* 0x000000ff2300220b */ /* 0x000ff60003f02000 */
[----:B------:R-:W-:Y:S02]  /*4570*/  @!UPT UIADD3 URZ, UPT, UPT, URZ, URZ, URZ ;  /* 0x000000fffffff290 */ /* 0x000fe4000fffe0ff */
.L_x_75:
[----:B------:R-:W-:Y:S01]  /*4580*/  ULEA UR15, UR13, UR7, 0x3 ;  /* 0x000000070d0f7291 */ /* 0x000fe2000f8e18ff */
[----:B------:R-:W-:Y:S02]  /*4590*/  SHF.L.U32 R9, R32, 0x1f, RZ ;  /* 0x0000001f20097819 */ /* 0x000fe400000006ff */
[----:B------:R-:W-:Y:S04]  /*45a0*/  ELECT P4, URZ, PT ;  /* 0x0000000000ff782f */ /* 0x000fe80003880000 */
[----:B------:R-:W-:Y:S02]  /*45b0*/  PLOP3.LUT P4, PT, P0, P4, PT, 0xf2, 0x2f ;  /* 0x00000000002f781c */ /* 0x000fe40000789e72 */
[----:B------:R-:W3:Y:S11]  /*45c0*/  SYNCS.PHASECHK.TRANS64.TRYWAIT P2, [UR15+0x78], R9 ;  /* 0x00007809ff0075a7 */ /* 0x000ef6000804110f */
[----:B-1----:R-:W-:Y:S05]  /*45d0*/  @!P4 IADD3 R8, P0, PT, R30, 0x580, RZ ;  /* 0x000005801e08c810 */ /* 0x002fea0007f1e0ff */
[----:B--2---:R-:W-:Y:S01]  /*45e0*/  @!P4 IMAD.X R2, RZ, RZ, R31, P0 ;  /* 0x000000ffff02c224 */ /* 0x004fe200000e061f */
[----:B---3--:R-:W-:Y:S07]  /*45f0*/  @!P2 BRA `(.L_x_76) ;  /* 0x0000003000a0a947 */ /* 0x008fee0003800000 */
.L_x_151:
[----:B------:R-:W2:Y:S01]  /*4600*/  LDC.64 R12, c[0x0][0xb18] ;  /* 0x0002c600ff0c7b82 */ /* 0x000ea20000000a00 */
[----:B------:R-:W-:Y:S01]  /*4610*/  @!P4 R2UR UR8, R2 ;  /* 0x000000000208c2ca */ /* 0x000fe200000e0000 */
[----:B------:R-:W-:Y:S01]  /*4620*/  VOTEU.ALL UP2, P4 ;  /* 0x0000000000ff7886 */ /* 0x000fe20002040000 */
[----:B------:R-:W-:Y:S01]  /*4630*/  @!P4 R2UR UR9, R8 ;  /* 0x000000000809c2ca */ /* 0x000fe200000e0000 */
[----:B------:R-:W-:Y:S01]  /*4640*/  VOTEU.ALL UP1, P4 ;  /* 0x0000000000ff7886 */ /* 0x000fe20002020000 */
[----:B-1----:R-:W-:Y:S03]  /*4650*/  @!P4 IMAD.MOV.U32 R0, RZ, RZ, 0x2000 ;  /* 0x00002000ff00c424 */ /* 0x002fe600078e00ff */
[----:B------:R-:W1:Y:S01]  /*4660*/  @!P1 LDC R2, c[0x0][0xb0c] ;  /* 0x0002c300ff029b82 */ /* 0x000e620000000800 */
[----:B------:R-:W-:Y:S01]  /*4670*/  UMOV UR20, 0x0 ;  /* 0x0000000000147882 */ /* 0x000fe20000000000 */
[----:B------:R-:W-:Y:S01]  /*4680*/  UMOV UR21, 0x10000000 ;  /* 0x1000000000157882 */ /* 0x000fe20000000000 */
[----:B------:R-:W-:Y:S01]  /*4690*/  UMOV UR12, UR36 ;  /* 0x00000024000c7c82 */ /* 0x000fe20008000000 */
[----:B------:R-:W-:Y:S01]  /*46a0*/  UIADD3 UR14, UPT, UPT, UR13, 0x1, URZ ;  /* 0x000000010d0e7890 */ /* 0x000fe2000fffe0ff */
[----:B------:R-:W-:Y:S01]  /*46b0*/  @P3 SHF.R.U32.HI R27, RZ, 0x10, R21 ;  /* 0x00000010ff1b3819 */ /* 0x000fe20000011615 */
[----:B------:R-:W-:Y:S02]  /*46c0*/  VIADD R29, R29, 0x1 ;  /* 0x000000011d1d7836 */ /* 0x000fe40000000000 */
[----:B------:R-:W-:Y:S01]  /*46d0*/  IMAD.U32 R9, RZ, RZ, UR8 ;  /* 0x00000008ff097e24 */ /* 0x000fe2000f8e00ff */
[----:B------:R-:W-:Y:S01]  /*46e0*/  @!UP2 ULEA UR8, UR13, UR7, 0xd ;  /* 0x000000070d08a291 */ /* 0x000fe2000f8e68ff */
[----:B------:R-:W-:Y:S01]  /*46f0*/  IMAD.U32 R8, RZ, RZ, UR9 ;  /* 0x00000009ff087e24 */ /* 0x000fe2000f8e00ff */
[----:B------:R-:W-:Y:S02]  /*4700*/  UIADD3 UR9, UPT, UPT, UR15, 0x60, URZ ;  /* 0x000000600f097890 */ /* 0x000fe4000fffe0ff */
[----:B------:R-:W-:Y:S01]  /*4710*/  @!P4 R2UR UR19, R9 ;  /* 0x000000000913c2ca */ /* 0x000fe200000e0000 */
[----:B------:R-:W-:Y:S01]  /*4720*/  @!UP2 UIADD3 UR8, UPT, UPT, UR8, 0x400, URZ ;  /* 0x000004000808a890 */ /* 0x000fe2000fffe0ff */
[----:B------:R-:W-:Y:S01]  /*4730*/  @!P4 R2UR UR18, R8 ;  /* 0x000000000812c2ca */ /* 0x000fe200000e0000 */
[----:B------:R-:W-:Y:S01]  /*4740*/  UISETP.NE.AND UP5, UPT, UR14, 0x3, UPT ;  /* 0x000000030e00788c */ /* 0x000fe2000bfa5270 */
[----:B------:R-:W3:Y:S01]  /*4750*/  LDC.64 R8, c[0x0][0xb10] ;  /* 0x0002c400ff087b82 */ /* 0x000ee20000000a00 */
[----:B------:R-:W-:Y:S02]  /*4760*/  UPRMT UR16, UR37, 0x654, UR9 ;  /* 0x0000065425107896 */ /* 0x000fe40008000009 */
[----:B------:R-:W-:Y:S02]  /*4770*/  USEL UR17, URZ, 0x1, UP5 ;  /* 0x00000001ff117887 */ /* 0x000fe4000a800000 */
[----:B------:R-:W-:Y:S04]  /*4780*/  USEL UR14, UR14, URZ, UP5 ;  /* 0x000000ff0e0e7287 */ /* 0x000fe8000a800000 */
[----:B------:R-:W-:Y:S01]  /*4790*/  ULEA UR13, UR14, UR7, 0x3 ;  /* 0x000000070e0d7291 */ /* 0x000fe2000f8e18ff */
[----:B------:R-:W-:Y:S01]  /*47a0*/  LOP3.LUT R32, R32, UR17, RZ, 0x3c, !PT ;  /* 0x0000001120207c12 */ /* 0x000fe2000f8e3cff */
[----:B------:R1:W-:Y:S01]  /*47b0*/  @!UP1 UTMALDG.3D [UR8], [UR18], desc[UR20] ;  /* 0x00001408120095b4 */ /* 0x0003e20008011000 */
[----:B------:R5:W-:Y:S02]  /*47c0*/  @!P4 SYNCS.ARRIVE.TRANS64.RED.A0TR RZ, [UR15+0x60], R0 ;  /* 0x00006000ffffc9a7 */ /* 0x000be4000830040f */
[----:B------:R-:W-:Y:S01]  /*47d0*/  SHF.L.U32 R14, R32, 0x1f, RZ ;  /* 0x0000001f200e7819 */ /* 0x000fe200000006ff */
[C---:B---3--:R-:W-:Y:S01]  /*47e0*/  @!P1 IMAD.HI.U32 R8, R11.reuse, R8, RZ ;  /* 0x000000080b089227 */ /* 0x048fe200078e00ff */
[----:B--2---:R-:W-:Y:S02]  /*47f0*/  @!P1 ISETP.NE.AND P0, PT, R12, 0x1, PT ;  /* 0x000000010c00980c */ /* 0x004fe40003f05270 */
[----:B-1----:R-:W-:Y:S01]  /*4800*/  @!P1 ISETP.NE.AND P2, PT, R2, 0x1, PT ;  /* 0x000000010200980c */ /* 0x002fe20003f45270 */
[----:B------:R-:W-:Y:S01]  /*4810*/  SYNCS.ARRIVE.TRANS64.RED.A1T0 RZ, [UR16], RZ ;  /* 0x000000ffffff79a7 */ /* 0x000fe20008100410 */
[C---:B------:R-:W-:Y:S01]  /*4820*/  @!P1 IMAD.HI.U32 R13, R10.reuse, R13, RZ ;  /* 0x0000000d0a0d9227 */ /* 0x040fe200078e00ff */
[----:B------:R-:W-:Y:S04]  /*4830*/  @!P1 SHF.R.U32.HI R8, RZ, R9, R8 ;  /* 0x00000009ff089219 */ /* 0x000fe80000011608 */
[----:B------:R-:W-:Y:S01]  /*4840*/  @!P1 SEL R8, R11, R8, !P2 ;  /* 0x000000080b089207 */ /* 0x000fe20005000000 */
[----:B------:R-:W1:Y:S01]  /*4850*/  SYNCS.PHASECHK.TRANS64.TRYWAIT P5, [UR13+0x78], R14 ;  /* 0x0000780eff0075a7 */ /* 0x000e6200080a110d */
[----:B-----5:R-:W2:Y:S02]  /*4860*/  @!P1 LDC R0, c[0x0][0xb20] ;  /* 0x0002c800ff009b82 */ /* 0x020ea40000000800 */
[----:B--2---:R-:W-:Y:S04]  /*4870*/  @!P1 SHF.R.U32.HI R0, RZ, R0, R13 ;  /* 0x00000000ff009219 */ /* 0x004fe8000001160d */
[----:B------:R-:W-:Y:S05]  /*4880*/  @!P1 SEL R9, R10, R0, !P0 ;  /* 0x000000000a099207 */ /* 0x000fea0004000000 */
[----:B------:R-:W-:Y:S02]  /*4890*/  @!P1 IMAD.IADD R0, R9, 0x1, -R8 ;  /* 0x0000000109009824 */ /* 0x000fe400078e0a08 */
[----:B------:R-:W-:Y:S02]  /*48a0*/  @!P1 IMAD.IADD R8, R8, 0x1, -R9 ;  /* 0x0000000108089824 */ /* 0x000fe400078e0a09 */
[----:B------:R-:W-:Y:S02]  /*48b0*/  @!P1 IMAD R11, R0, R2, R11 ;  /* 0x00000002000b9224 */ /* 0x000fe400078e020b */
[----:B------:R-:W-:Y:S01]  /*48c0*/  @!P1 IMAD R10, R8, R12, R10 ;  /* 0x0000000c080a9224 */ /* 0x000fe200078e020a */
[----:B-1----:R-:W-:Y:S06]  /*48d0*/  @!P5 BRA `(.L_x_77) ;  /* 0x000000300000d947 */ /* 0x002fec0003800000 */
.L_x_153:
[----:B------:R-:W-:Y:S01]  /*48e0*/  @!P4 IADD3 R2, P0, PT, R30, 0x580, RZ ;  /* 0x000005801e02c810 */ /* 0x000fe20007f1e0ff */
[----:B------:R-:W-:Y:S01]  /*48f0*/  UMOV UR18, 0x0 ;  /* 0x0000000000127882 */ /* 0x000fe20000000000 */
[----:B------:R-:W-:Y:S01]  /*4900*/  UMOV UR19, 0x10000000 ;  /* 0x1000000000137882 */ /* 0x000fe20000000000 */
[----:B------:R-:W-:Y:S01]  /*4910*/  VOTEU.ALL UP1, P4 ;  /* 0x0000000000ff7886 */ /* 0x000fe20002020000 */
[----:B------:R-:W-:Y:S01]  /*4920*/  @!P4 R2UR UR9, R2 ;  /* 0x000000000209c2ca */ /* 0x000fe200000e0000 */
[----:B-1----:R-:W-:Y:S01]  /*4930*/  @!P4 IMAD.X R0, RZ, RZ, R31, P0 ;  /* 0x000000ffff00c224 */ /* 0x002fe200000e061f */
[----:B------:R-:W-:Y:S01]  /*4940*/  UMOV UR12, UR36 ;  /* 0x00000024000c7c82 */ /* 0x000fe20008000000 */
[----:B------:R-:W-:Y:S01]  /*4950*/  @P3 R2UR UR36, R27 ;  /* 0x000000001b2432ca */ /* 0x000fe200000e0000 */
[----:B------:R-:W-:Y:S01]  /*4960*/  @!UP1 ULEA UR15, UR14, UR7, 0xd ;  /* 0x000000070e0f9291 */ /* 0x000fe2000f8e68ff */
[----:B------:R-:W-:Y:S01]  /*4970*/  ISETP.NE.AND P0, PT, R29, 0x2, PT ;  /* 0x000000021d00780c */ /* 0x000fe20003f05270 */
[----:B------:R-:W-:Y:S01]  /*4980*/  @!UP1 UIADD3 UR10, UPT, UPT, UR10, 0x20, URZ ;  /* 0x000000200a0a9890 */ /* 0x000fe2000fffe0ff */
[----:B------:R-:W-:Y:S01]  /*4990*/  @!P4 R2UR UR8, R0 ;  /* 0x000000000008c2ca */ /* 0x000fe200000e0000 */
[----:B------:R-:W-:Y:S01]  /*49a0*/  IMAD.IADD R14, R10, 0x1, R62 ;  /* 0x000000010a0e7824 */ /* 0x000fe200078e023e */
[----:B------:R-:W-:Y:S01]  /*49b0*/  SEL R0, RZ, 0x1, P0 ;  /* 0x00000001ff007807 */ /* 0x000fe20000000000 */
[----:B------:R-:W-:Y:S01]  /*49c0*/  IMAD.IADD R15, R11, 0x1, R63 ;  /* 0x000000010b0f7824 */ /* 0x000fe200078e023f */
[----:B------:R-:W-:Y:S02]  /*49d0*/  SEL R29, R29, RZ, P0 ;  /* 0x000000ff1d1d7207 */ /* 0x000fe40000000000 */
[----:B------:R-:W-:Y:S01]  /*49e0*/  IMAD.U32 R8, RZ, RZ, UR9 ;  /* 0x00000009ff087e24 */ /* 0x000fe2000f8e00ff */
[----:B------:R-:W-:Y:S01]  /*49f0*/  UIADD3 UR9, UPT, UPT, UR13, 0x60, URZ ;  /* 0x000000600d097890 */ /* 0x000fe2000fffe0ff */
[----:B------:R-:W-:Y:S03]  /*4a00*/  LOP3.LUT R28, R28, R0, RZ, 0x3c, !PT ;  /* 0x000000001c1c7212 */ /* 0x000fe600078e3cff */
[----:B------:R-:W-:Y:S02]  /*4a10*/  @!P4 R2UR UR16, R8 ;  /* 0x000000000810c2ca */ /* 0x000fe400000e0000 */
[----:B------:R-:W-:Y:S01]  /*4a20*/  IMAD.U32 R9, RZ, RZ, UR8 ;  /* 0x00000008ff097e24 */ /* 0x000fe2000f8e00ff */
[----:B------:R-:W-:Y:S01]  /*4a30*/  @!UP1 UIADD3 UR8, UPT, UPT, UR15, 0x400, URZ ;  /* 0x000004000f089890 */ /* 0x000fe2000fffe0ff */
[----:B------:R-:W-:Y:S01]  /*4a40*/  VOTEU.ALL UP1, P4 ;  /* 0x0000000000ff7886 */ /* 0x000fe20002020000 */
[----:B------:R-:W-:Y:S02]  /*4a50*/  UPRMT UR15, UR37, 0x654, UR9 ;  /* 0x00000654250f7896 */ /* 0x000fe40008000009 */
[----:B------:R-:W-:Y:S11]  /*4a60*/  @!P4 R2UR UR17, R9 ;  /* 0x000000000911c2ca */ /* 0x000ff600000e0000 */
[----:B------:R-:W-:Y:S02]  /*4a70*/  @!UPT UIADD3 URZ, UPT, UPT, URZ, URZ, URZ ;  /* 0x000000fffffff290 */ /* 0x000fe4000fffe0ff */
[----:B------:R2:W-:Y:S01]  /*4a80*/  @!UP1 UTMALDG.3D [UR8], [UR16], desc[UR18] ;  /* 0x00001208100095b4 */ /* 0x0005e20008011000 */
[----:B------:R2:W-:Y:S01]  /*4a90*/  @!P4 SYNCS.ARRIVE.TRANS64.RED.A0TR RZ, [UR13+0x60], R25 ;  /* 0x00006019ffffc9a7 */ /* 0x0005e2000830040d */
[----:B------:R-:W-:Y:S04]  /*4aa0*/  UIADD3 UR13, UPT, UPT, UR14, 0x1, URZ ;  /* 0x000000010e0d7890 */ /* 0x000fe8000fffe0ff */
[----:B------:R-:W-:Y:S04]  /*4ab0*/  UISETP.NE.AND UP1, UPT, UR13, 0x3, UPT ;  /* 0x000000030d00788c */ /* 0x000fe8000bf25270 */
[----:B------:R-:W-:Y:S02]  /*4ac0*/  USEL UR14, URZ, 0x1, UP1 ;  /* 0x00000001ff0e7887 */ /* 0x000fe40008800000 */
[----:B------:R-:W-:Y:S02]  /*4ad0*/  USEL UR13, UR13, URZ, UP1 ;  /* 0x000000ff0d0d7287 */ /* 0x000fe40008800000 */
[----:B------:R-:W-:Y:S02]  /*4ae0*/  UPLOP3.LUT UP1, UPT, UPT, UPT, UPT, 0x80, 0x8 ;  /* 0x000000000008789c */ /* 0x000fe40003f2f070 */
[----:B------:R-:W-:Y:S01]  /*4af0*/  LOP3.LUT R32, R32, UR14, RZ, 0x3c, !PT ;  /* 0x0000000e20207c12 */ /* 0x000fe2000f8e3cff */
[----:B------:R-:W-:Y:S01]  /*4b00*/  SYNCS.ARRIVE.TRANS64.RED.A1T0 RZ, [UR15], RZ ;  /* 0x000000ffffff79a7 */ /* 0x000fe2000810040f */
[----:B------:R-:W-:Y:S07]  /*4b10*/  @P3 BRA `(.L_x_78) ;  /* 0xfffffff4001c3947 */ /* 0x000fee000383ffff */
[----:B------:R-:W-:Y:S01]  /*4b20*/  UIADD3 UR7, UPT, UPT, UR7, 0x78, URZ ;  /* 0x0000007807077890 */ /* 0x000fe2000fffe0ff */
[----:B------:R-:W-:-:S03]  /*4b30*/  SHF.L.U32 R2, R32, 0x1f, RZ ;  /* 0x0000001f20027819 */ /* 0x000fc600000006ff */
[----:B------:R-:W-:-:S09]  /*4b40*/  ULEA UR4, UR13, UR7, 0x3 ;  /* 0x000000070d047291 */ /* 0x000fd2000f8e18ff */
[----:B------:R-:W1:Y:S02]  /*4b50*/  SYNCS.PHASECHK.TRANS64.TRYWAIT P0, [UR4], R2 ;  /* 0x00000002ff0075a7 */ /* 0x000e640008001104 */
[----:B-1----:R-:W-:Y:S05]  /*4b60*/  @!P0 BRA `(.L_x_79) ;  /* 0x0000002c00748947 */ /* 0x002fea0003800000 */
.L_x_155:
        /* <DEDUP_REMOVED lines=9> */
.L_x_157:
[----:B------:R-:W-:-:S04]  /*4c00*/  UIADD3 UR5, UPT, UPT, UR5, 0x1, URZ ;  /* 0x0000000105057890 */ /* 0x000fc8000fffe0ff */
[----:B------:R-:W-:-:S04]  /*4c10*/  UISETP.NE.AND UP0, UPT, UR5, 0x3, UPT ;  /* 0x000000030500788c */ /* 0x000fc8000bf05270 */
[----:B------:R-:W-:Y:S02]  /*4c20*/  USEL UR4, URZ, 0x1, UP0 ;  /* 0x00000001ff047887 */ /* 0x000fe40008000000 */
[----:B------:R-:W-:-:S04]  /*4c30*/  USEL UR5, UR5, URZ, UP0 ;  /* 0x000000ff05057287 */ /* 0x000fc80008000000 */
[----:B------:R-:W-:Y:S01]  /*4c40*/  ULEA UR5, UR5, UR7, 0x3 ;  /* 0x0000000705057291 */ /* 0x000fe2000f8e18ff */
[----:B-1----:R-:W-:-:S04]  /*4c50*/  LOP3.LUT R2, R32, UR4, RZ, 0x3c, !PT ;  /* 0x0000000420027c12 */ /* 0x002fc8000f8e3cff */
[----:B------:R-:W-:Y:S01]  /*4c60*/  SHF.L.U32 R2, R2, 0x1f, RZ ;  /* 0x0000001f02027819 */ /* 0x000fe200000006ff */
[----:B------:R-:W-:-:S07]  /*4c70*/  IMAD.U32 R0, RZ, RZ, UR5 ;  /* 0x00000005ff007e24 */ /* 0x000fce000f8e00ff */
.L_x_81:
[----:B-1----:R1:W3:Y:S02]  /*4c80*/  SYNCS.PHASECHK.TRANS64.TRYWAIT P0, [R0+URZ], R2 ;  /* 0x00000002000075a7 */ /* 0x0022e400080011ff */
[----:B---3--:R-:W-:Y:S05]  /*4c90*/  @!P0 NANOSLEEP.SYNCS 0x989680 ;  /* 0x009896800000895d */ /* 0x008fea0003900000 */
[----:B------:R-:W3:Y:S02]  /*4ca0*/  @!P0 SYNCS.PHASECHK.TRANS64 P0, [R0+URZ], R2 ;  /* 0x00000002000085a7 */ /* 0x000ee400080010ff */
[----:B--23--:R-:W-:Y:S05]  /*4cb0*/  @P0 EXIT ;  /* 0x000000000000094d */ /* 0x00cfea0003800000 */
[----:B------:R-:W-:Y:S05]  /*4cc0*/  BRA `(.L_x_81) ;  /* 0xfffffffc00ec7947 */ /* 0x000fea000383ffff */
.L_x_69:
[----:B------:R-:W-:-:S06]  /*4cd0*/  UISETP.GE.AND UP1, UPT, UR8, 0x4, UPT ;  /* 0x000000040800788c */ /* 0x000fcc000bf26270 */
[----:B------:R-:W-:-:S13]  /*4ce0*/  PLOP3.LUT P0, PT, PT, PT, UP1, 0x80, 0x8 ;  /* 0x000000000008781c */ /* 0x000fda0003f0f018 */
[----:B------:R-:W-:Y:S05]  /*4cf0*/  @!P0 EXIT ;  /* 0x000000000000894d */ /* 0x000fea0003800000 */
[----:B------:R-:W-:Y:S01]  /*4d00*/  BAR.SYNC.DEFER_BLOCKING 0x6, 0xa0 ;  /* 0x0182800000007b1d */ /* 0x000fe20000010000 */
[C---:B------:R-:W-:Y:S01]  /*4d10*/  IMAD.SHL.U32 R4, R75.reuse, 0x20, RZ ;  /* 0x000000204b047824 */ /* 0x040fe200078e00ff */
[C---:B------:R-:W-:Y:S01]  /*4d20*/  R2P PR, R75.reuse, 0x6 ;  /* 0x000000064b007804 */ /* 0x040fe20000000000 */
[C---:B------:R-:W-:Y:S02]  /*4d30*/  IMAD.SHL.U32 R68, R75.reuse, 0x4, RZ ;  /* 0x000000044b447824 */ /* 0x040fe400078e00ff */
[C---:B------:R-:W-:Y:S01]  /*4d40*/  IMAD.U32 R32, R75.reuse, 0x10000, RZ ;  /* 0x000100004b207824 */ /* 0x040fe200078e00ff */
[----:B------:R-:W-:Y:S02]  /*4d50*/  UMOV UR48, 0x400 ;  /* 0x0000040000307882 */ /* 0x000fe40000000000 */
[----:B------:R-:W1:Y:S01]  /*4d60*/  LDC R67, c[0x0][0x370] ;  /* 0x0000dc00ff437b82 */ /* 0x000e620000000800 */
[----:B------:R-:W-:Y:S01]  /*4d70*/  ULEA UR48, UR37, UR48, 0x18 ;  /* 0x0000003025307291 */ /* 0x000fe2000f8ec0ff */
[C---:B------:R-:W-:Y:S01]  /*4d80*/  LOP3.LUT R3, R4.reuse, 0xe0, RZ, 0xc0, !PT ;  /* 0x000000e004037812 */ /* 0x040fe200078ec0ff */
[----:B------:R-:W-:Y:S01]  /*4d90*/  IMAD.SHL.U32 R2, R75, 0x10, RZ ;  /* 0x000000104b027824 */ /* 0x000fe200078e00ff */
[----:B------:R-:W-:Y:S01]  /*4da0*/  LOP3.LUT R4, R4, 0x100, RZ, 0xc0, !PT ;  /* 0x0000010004047812 */ /* 0x000fe200078ec0ff */
[----:B------:R-:W-:Y:S01]  /*4db0*/  IMAD.MOV.U32 R74, RZ, RZ, 0x8 ;  /* 0x00000008ff4a7424 */ /* 0x000fe200078e00ff */
[----:B------:R-:W-:Y:S01]  /*4dc0*/  LOP3.LUT R68, R3, 0x1c, R68, 0xf8, !PT ;  /* 0x0000001c03447812 */ /* 0x000fe200078ef844 */
[----:B------:R-:W-:Y:S01]  /*4dd0*/  IMAD.MOV.U32 R73, RZ, RZ, 0x10 ;  /* 0x00000010ff497424 */ /* 0x000fe200078e00ff */
[----:B------:R-:W2:Y:S01]  /*4de0*/  LDC R28, c[0x0][0xb0c] ;  /* 0x0002c300ff1c7b82 */ /* 0x000ea20000000800 */
[----:B------:R-:W-:Y:S01]  /*4df0*/  SHF.R.U32.HI R3, RZ, 0x2, R75 ;  /* 0x00000002ff037819 */ /* 0x000fe2000001164b */
[----:B------:R-:W-:Y:S01]  /*4e00*/  IMAD.MOV.U32 R31, RZ, RZ, RZ ;  /* 0x000000ffff1f7224 */ /* 0x000fe200078e00ff */
[----:B------:R-:W-:Y:S01]  /*4e10*/  LOP3.LUT R32, R32, 0x600000, RZ, 0xc0, !PT ;  /* 0x0060000020207812 */ /* 0x000fe200078ec0ff */
[----:B------:R-:W-:Y:S01]  /*4e20*/  IMAD.MOV.U32 R72, RZ, RZ, RZ ;  /* 0x000000ffff487224 */ /* 0x000fe200078e00ff */
[----:B------:R-:W-:Y:S01]  /*4e30*/  LOP3.LUT R2, R4, 0x600, R2, 0xf8, !PT ;  /* 0x0000060004027812 */ /* 0x000fe200078ef802 */
[----:B------:R-:W-:Y:S01]  /*4e40*/  IMAD.MOV.U32 R78, RZ, RZ, RZ ;  /* 0x000000ffff4e7224 */ /* 0x000fe200078e00ff */
[----:B------:R-:W-:Y:S01]  /*4e50*/  LOP3.LUT R68, R68, 0x4, R3, 0x78, !PT ;  /* 0x0000000444447812 */ /* 0x000fe200078e7803 */
[----:B------:R-:W4:Y:S01]  /*4e60*/  LDC R65, c[0x0][0xb20] ;  /* 0x0002c800ff417b82 */ /* 0x000f220000000800 */
[----:B------:R-:W3:Y:S01]  /*4e70*/  LDS R0, [UR48+0x150] ;  /* 0x00015030ff007984 */ /* 0x000ee20008000800 */
[----:B------:R-:W-:Y:S01]  /*4e80*/  LOP3.LUT R75, R75, 0x60, RZ, 0xc0, !PT ;  /* 0x000000604b4b7812 */ /* 0x000fe200078ec0ff */
[----:B------:R-:W-:Y:S01]  /*4e90*/  IMAD.MOV.U32 R71, RZ, RZ, RZ ;  /* 0x000000ffff477224 */ /* 0x000fe200078e00ff */
[----:B------:R-:W-:Y:S01]  /*4ea0*/  LOP3.LUT R68, R2, R68, RZ, 0xfc, !PT ;  /* 0x0000004402447212 */ /* 0x000fe200078efcff */
[----:B------:R-:W1:Y:S01]  /*4eb0*/  LDCU.64 UR54, c[0x0][0x348] ;  /* 0x00006900ff3677ac */ /* 0x000e620008000a00 */
[----:B------:R-:W-:-:S02]  /*4ec0*/  SEL R74, R74, 0xfffffff8, !P1 ;  /* 0xfffffff84a4a7807 */ /* 0x000fc40004800000 */
[----:B------:R-:W1:Y:S01]  /*4ed0*/  LDC R27, c[0x0][0xb30] ;  /* 0x0002cc00ff1b7b82 */ /* 0x000e620000000800 */
[----:B------:R-:W-:Y:S01]  /*4ee0*/  SEL R73, R73, 0xfffffff0, !P2 ;  /* 0xfffffff049497807 */ /* 0x000fe20005000000 */
[----:B------:R-:W1:Y:S01]  /*4ef0*/  LDCU.64 UR38, c[0x0][0x888] ;  /* 0x00011100ff2677ac */ /* 0x000e620008000a00 */
[----:B------:R-:W1:Y:S05]  /*4f00*/  LDCU.64 UR44, c[0x0][0x890] ;  /* 0x00011200ff2c77ac */ /* 0x000e6a0008000a00 */
[----:B------:R-:W1:Y:S01]  /*4f10*/  LDC.64 R60, c[0x0][0xb10] ;  /* 0x0002c400ff3c7b82 */ /* 0x000e620000000a00 */
[----:B------:R-:W-:Y:S01]  /*4f20*/  UMOV UR51, 0x1 ;  /* 0x0000000100337882 */ /* 0x000fe20000000000 */
[----:B------:R-:W-:Y:S01]  /*4f30*/  UMOV UR56, URZ ;  /* 0x000000ff00387c82 */ /* 0x000fe20008000000 */
[----:B------:R-:W-:Y:S01]  /*4f40*/  UIADD3 UR52, UPT, UPT, UR48, 0x400, URZ ;  /* 0x0000040030347890 */ /* 0x000fe2000fffe0ff */
[----:B------:R-:W-:Y:S01]  /*4f50*/  UMOV UR50, URZ ;  /* 0x000000ff00327c82 */ /* 0x000fe20008000000 */
[----:B------:R-:W-:-:S03]  /*4f60*/  UMOV UR49, URZ ;  /* 0x000000ff00317c82 */ /* 0x000fc60008000000 */
[----:B------:R-:W1:Y:S08]  /*4f70*/  LDC.64 R24, c[0x0][0xb18] ;  /* 0x0002c600ff187b82 */ /* 0x000e700000000a00 */
[----:B------:R-:W1:Y:S08]  /*4f80*/  LDC.64 R22, c[0x0][0xb28] ;  /* 0x0002ca00ff167b82 */ /* 0x000e700000000a00 */
[----:B------:R-:W1:Y:S01]  /*4f90*/  LDC.64 R58, c[0x0][0x8b0] ;  /* 0x00022c00ff3a7b82 */ /* 0x000e620000000a00 */
[----:B---3--:R-:W-:-:S07]  /*4fa0*/  IMAD.IADD R32, R0, 0x1, R32 ;  /* 0x0000000100207824 */ /* 0x008fce00078e0220 */
[----:B------:R-:W3:Y:S08]  /*4fb0*/  LDC.64 R56, c[0x0][0x8a8] ;  /* 0x00022a00ff387b82 */ /* 0x000ef00000000a00 */
[----:B--2-4-:R-:W1:Y:S02]  /*4fc0*/  LDC R66, c[0x0][0x374] ;  /* 0x0000dd00ff427b82 */ /* 0x014e640000000800 */
.L_x_112:
[C---:B------:R-:W-:Y:S02]  /*4fd0*/  LEA R0, R78.reuse, UR48, 0x3 ;  /* 0x000000304e007c11 */ /* 0x040fe4000f8e18ff */
[----:B------:R-:W-:Y:S02]  /*4fe0*/  SHF.L.U32 R2, R71, 0x1f, RZ ;  /* 0x0000001f47027819 */ /* 0x000fe400000006ff */
[----:B------:R-:W-:Y:S02]  /*4ff0*/  LEA R16, R78, UR48, 0x4 ;  /* 0x000000304e107c11 */ /* 0x000fe4000f8e20ff */
[----:B------:R-:W2:Y:S02]  /*5000*/  SYNCS.PHASECHK.TRANS64.TRYWAIT P0, [R0+URZ+0xa0], R2 ;  /* 0x0000a002000075a7 */ /* 0x000ea400080011ff */
[----:B--2---:R-:W-:Y:S05]  /*5010*/  @!P0 BRA `(.L_x_82) ;  /* 0x0000002800788947 */ /* 0x004fea0003800000 */
.L_x_158:
[----:B------:R-:W4:Y:S01]  /*5020*/  LDC.64 R10, c[0x0][0xb10] ;  /* 0x0002c400ff0a7b82 */ /* 0x000f220000000a00 */
[----:B------:R-:W3:Y:S01]  /*5030*/  LDS.128 R16, [R16+0x130] ;  /* 0x0001300010107984 */ /* 0x000ee20000000c00 */
[----:B-1----:R-:W-:Y:S01]  /*5040*/  ISETP.NE.AND P1, PT, R27, 0x1, PT ;  /* 0x000000011b00780c */ /* 0x002fe20003f25270 */
[----:B--2---:R-:W-:Y:S01]  /*5050*/  VIADD R0, R0, 0xb0 ;  /* 0x000000b000007836 */ /* 0x004fe20000000000 */
[----:B------:R-:W-:Y:S04]  /*5060*/  ISETP.GE.AND P0, PT, R26, 0x1, PT ;  /* 0x000000011a00780c */ /* 0x000fe80003f06270 */
[----:B------:R-:W1:Y:S01]  /*5070*/  LDC.64 R8, c[0x0][0xb18] ;  /* 0x0002c600ff087b82 */ /* 0x000e620000000a00 */
[----:B------:R-:W-:Y:S01]  /*5080*/  PRMT R0, RZ, 0x654, R0 ;  /* 0x00000654ff007816 */ /* 0x000fe20000000000 */
[----:B------:R-:W-:Y:S01]  /*5090*/  @!PT LDS RZ, [RZ] ;  /* 0x00000000fffff984 */ /* 0x000fe20000000800 */
[----:B------:R-:W-:Y:S01]  /*50a0*/  @!PT LDS RZ, [RZ] ;  /* 0x00000000fffff984 */ /* 0x000fe20000000800 */
[----:B------:R-:W-:Y:S01]  /*50b0*/  @!PT LDS RZ, [RZ] ;  /* 0x00000000fffff984 */ /* 0x000fe20000000800 */
[----:B------:R-:W-:Y:S01]  /*50c0*/  @!PT LDS RZ, [RZ] ;  /* 0x00000000fffff984 */ /* 0x000fe20000000800 */
[----:B------:R2:W-:Y:S06]  /*50d0*/  MEMBAR.ALL.CTA ;  /* 0x0000000000007992 */ /* 0x0005ec0000008000 */
[----:B--2---:R-:W2:Y:S01]  /*50e0*/  FENCE.VIEW.ASYNC.S ;  /* 0x00000000000073c6 */ /* 0x004ea20000000000 */
[----:B------:R-:W1:Y:S08]  /*50f0*/  @!P1 LDC R12, c[0x0][0xb20] ;  /* 0x0002c800ff0c9b82 */ /* 0x000e700000000800 */
[----:B------:R-:W1:Y:S01]  /*5100*/  @!P1 LDC R7, c[0x0][0xb0c] ;  /* 0x0002c300ff079b82 */ /* 0x000e620000000800 */
[----:B--2---:R2:W-:Y:S01]  /*5110*/  SYNCS.ARRIVE.TRANS64.RED.A1T0 RZ, [R0+URZ], RZ ;  /* 0x000000ff00ff79a7 */ /* 0x0045e200081004ff */
[----:B---3--:R-:W-:Y:S04]  /*5120*/  LOP3.LUT P4, RZ, R18, 0x1, RZ, 0xc0, !PT ;  /* 0x0000000112ff7812 */ /* 0x008fe8000788c0ff */
[----:B------:R-:W-:Y:S09]  /*5130*/  P2R R76, PR, RZ, 0x10 ;  /* 0x00000010ff4c7803 */ /* 0x000ff20000000000 */
[----:B------:R-:W-:Y:S02]  /*5140*/  @P4 MOV R30, R16 ;  /* 0x00000010001e4202 */ /* 0x000fe40000000f00 */
[----:B------:R-:W-:Y:S01]  /*5150*/  @P4 LOP3.LUT R29, R17, 0xffff, RZ, 0xc0, !PT ;  /* 0x0000ffff111d4812 */ /* 0x000fe200078ec0ff */
[----:B--2-4-:R-:W-:Y:S06]  /*5160*/  @!P0 BRA `(.L_x_83) ;  /* 0x0000000000a48947 */ /* 0x014fec0003800000 */
[----:B------:R-:W-:Y:S01]  /*5170*/  IMAD.HI.U32 R0, R66, R25, RZ ;  /* 0x0000001942007227 */ /* 0x000fe200078e00ff */
[----:B------:R-:W-:Y:S02]  /*5180*/  ISETP.NE.AND P0, PT, R24, 0x1, PT ;  /* 0x000000011800780c */ /* 0x000fe40003f05270 */
[----:B------:R-:W-:Y:S01]  /*5190*/  ISETP.NE.AND P2, PT, R26, 0x1, PT ;  /* 0x000000011a00780c */ /* 0x000fe20003f45270 */
[----:B------:R-:W-:Y:S01]  /*51a0*/  IMAD.HI.U32 R4, R67, R60, RZ ;  /* 0x0000003c43047227 */ /* 0x000fe200078e00ff */
[----:B------:R-:W-:Y:S02]  /*51b0*/  SHF.R.U32.HI R0, RZ, R65, R0 ;  /* 0x00000041ff007219 */ /* 0x000fe40000011600 */
[----:B------:R-:W-:Y:S01]  /*51c0*/  ISETP.NE.AND P3, PT, R28, 0x1, PT ;  /* 0x000000011c00780c */ /* 0x000fe20003f65270 */
[----:B------:R-:W-:Y:S01]  /*51d0*/  IMAD.HI.U32 R6, R29, R25, RZ ;  /* 0x000000191d067227 */ /* 0x000fe200078e00ff */
[-C--:B------:R-:W-:Y:S02]  /*51e0*/  SHF.R.U32.HI R4, RZ, R61.reuse, R4 ;  /* 0x0000003dff047219 */ /* 0x080fe40000011604 */
[----:B------:R-:W-:Y:S01]  /*51f0*/  SEL R0, R66, R0, !P0 ;  /* 0x0000000042007207 */ /* 0x000fe20004000000 */
[----:B------:R-:W-:Y:S01]  /*5200*/  IMAD.HI.U32 R5, R30, R60, RZ ;  /* 0x0000003c1e057227 */ /* 0x000fe200078e00ff */
[----:B------:R-:W-:Y:S03]  /*5210*/  SEL R4, R67, R4, !P3 ;  /* 0x0000000443047207 */ /* 0x000fe60005800000 */
[-C--:B------:R-:W-:Y:S01]  /*5220*/  IMAD.HI.U32 R3, R0, R22.reuse, RZ ;  /* 0x0000001600037227 */ /* 0x080fe200078e00ff */
[----:B------:R-:W-:Y:S03]  /*5230*/  SHF.R.U32.HI R5, RZ, R61, R5 ;  /* 0x0000003dff057219 */ /* 0x000fe60000011605 */
[----:B------:R-:W-:Y:S01]  /*5240*/  IMAD.HI.U32 R2, R4, R22, RZ ;  /* 0x0000001604027227 */ /* 0x000fe200078e00ff */
[----:B------:R-:W-:Y:S02]  /*5250*/  @P2 SHF.R.U32.HI R0, RZ, R23, R3 ;  /* 0x00000017ff002219 */ /* 0x000fe40000011603 */
[----:B------:R-:W-:Y:S02]  /*5260*/  SHF.R.U32.HI R3, RZ, R65, R6 ;  /* 0x00000041ff037219 */ /* 0x000fe40000011606 */
[----:B------:R-:W-:Y:S01]  /*5270*/  @P2 SHF.R.U32.HI R4, RZ, R23, R2 ;  /* 0x00000017ff042219 */ /* 0x000fe20000011602 */
[----:B------:R-:W-:Y:S01]  /*5280*/  IMAD R0, R26, R0, RZ ;  /* 0x000000001a007224 */ /* 0x000fe200078e02ff */
[----:B------:R-:W-:Y:S02]  /*5290*/  SEL R3, R29, R3, !P0 ;  /* 0x000000031d037207 */ /* 0x000fe40004000000 */
[----:B------:R-:W-:Y:S01]  /*52a0*/  SEL R2, R30, R5, !P3 ;  /* 0x000000051e027207 */ /* 0x000fe20005800000 */
[----:B------:R-:W-:Y:S01]  /*52b0*/  IMAD R5, R26, R4, RZ ;  /* 0x000000041a057224 */ /* 0x000fe200078e02ff */
[C---:B------:R-:W-:Y:S01]  /*52c0*/  ISETP.GE.AND P0, PT, R3.reuse, R0, PT ;  /* 0x000000000300720c */ /* 0x040fe20003f06270 */
[C---:B------:R-:W-:Y:S03]  /*52d0*/  IMAD.HI.U32 R0, R3.reuse, R22, RZ ;  /* 0x0000001603007227 */ /* 0x040fe600078e00ff */
[C---:B------:R-:W-:Y:S02]  /*52e0*/  ISETP.GE.OR P0, PT, R2.reuse, R5, P0 ;  /* 0x000000050200720c */ /* 0x040fe40000706670 */
[----:B------:R-:W-:Y:S04]  /*52f0*/  SHF.R.U32.HI R0, RZ, R23, R0 ;  /* 0x00000017ff007219 */ /* 0x000fe80000011600 */
[C---:B------:R-:W-:Y:S05]  /*5300*/  SEL R6, R3.reuse, R0, !P2 ;  /* 0x0000000003067207 */ /* 0x040fea0005000000 */
        /* <DEDUP_REMOVED lines=14> */
[----:B------:R-:W-:Y:S07]  /*53f0*/  IMAD R29, R3, R24, R29 ;  /* 0x00000018031d7224 */ /* 0x000fee00078e021d */
.L_x_83:
[----:B-1----:R-:W-:Y:S01]  /*5400*/  @!P1 ISETP.NE.AND P0, PT, R8, 0x1, PT ;  /* 0x000000010800980c */ /* 0x002fe20003f05270 */
[----:B------:R-:W-:Y:S01]  /*5410*/  @!P1 IMAD.HI.U32 R0, R30, R10, RZ ;  /* 0x0000000a1e009227 */ /* 0x000fe200078e00ff */
[----:B------:R-:W-:Y:S01]  /*5420*/  @!P1 ISETP.NE.AND P2, PT, R7, 0x1, PT ;  /* 0x000000010700980c */ /* 0x000fe20003f45270 */
[----:B------:R-:W-:Y:S01]  /*5430*/  ULOP3.LUT UP0, URZ, UR52, 0x3f0, URZ, 0xc0, !UPT ;  /* 0x000003f034ff7892 */ /* 0x000fe2000f80c0ff */
[----:B------:R-:W-:Y:S01]  /*5440*/  R2UR UR42, R15 ;  /* 0x000000000f2a72ca */ /* 0x000fe200000e0000 */
[C---:B------:R-:W-:Y:S01]  /*5450*/  @!P1 IMAD.HI.U32 R2, R29.reuse, R9, RZ ;  /* 0x000000091d029227 */ /* 0x040fe200078e00ff */
[----:B------:R-:W-:Y:S02]  /*5460*/  @!P1 SHF.R.U32.HI R0, RZ, R11, R0 ;  /* 0x0000000bff009219 */ /* 0x000fe40000011600 */
[----:B------:R-:W-:Y:S01]  /*5470*/  R2UR UR41, R14 ;  /* 0x000000000e2972ca */ /* 0x000fe200000e0000 */
[----:B------:R-:W-:Y:S01]  /*5480*/  VIADD R78, R78, 0x1 ;  /* 0x000000014e4e7836 */ /* 0x000fe20000000000 */
[----:B------:R-:W-:Y:S02]  /*5490*/  @!P1 SHF.R.U32.HI R2, RZ, R12, R2 ;  /* 0x0000000cff029219 */ /* 0x000fe40000011602 */
[----:B------:R-:W-:Y:S02]  /*54a0*/  @!P1 SEL R3, R30, R0, !P2 ;  /* 0x000000001e039207 */ /* 0x000fe40005000000 */
[----:B------:R-:W-:Y:S02]  /*54b0*/  @!P1 SEL R2, R29, R2, !P0 ;  /* 0x000000021d029207 */ /* 0x000fe40004000000 */
[----:B------:R-:W-:Y:S01]  /*54c0*/  @P4 SHF.R.U32.HI R70, RZ, 0x10, R17 ;  /* 0x00000010ff464819 */ /* 0x000fe20000011611 */
[----:B------:R-:W-:Y:S02]  /*54d0*/  USHF.L.U32 UR42, UR42, 0x6, URZ ;  /* 0x000000062a2a7899 */ /* 0x000fe400080006ff */
[----:B------:R-:W-:Y:S02]  /*54e0*/  @!P1 IMAD.IADD R0, R2, 0x1, -R3 ;  /* 0x0000000102009824 */ /* 0x000fe400078e0a03 */
[----:B------:R-:W-:Y:S01]  /*54f0*/  @!P1 IMAD.IADD R2, R3, 0x1, -R2 ;  /* 0x0000000103029824 */ /* 0x000fe200078e0a02 */
[----:B------:R-:W-:Y:S01]  /*5500*/  USHF.L.U32 UR41, UR41, 0x6, URZ ;  /* 0x0000000629297899 */ /* 0x000fe200080006ff */
[----:B------:R-:W-:Y:S02]  /*5510*/  @!P1 IMAD R30, R0, R7, R30 ;  /* 0x00000007001e9224 */ /* 0x000fe400078e021e */
[----:B------:R-:W-:Y:S01]  /*5520*/  @!P1 IMAD R29, R2, R8, R29 ;  /* 0x00000008021d9224 */ /* 0x000fe200078e021d */
[----:B------:R-:W-:Y:S08]  /*5530*/  BRA.U !UP0, `(.L_x_84) ;  /* 0x00000001087c7547 */ /* 0x000ff0000b800000 */
[----:B------:R-:W1:Y:S01]  /*5540*/  LDCU.64 UR8, c[0x4][0x80] ;  /* 0x01001000ff0877ac */ /* 0x000e620008000a00 */
[----:B------:R-:W-:Y:S01]  /*5550*/  MOV R2, 0x0 ;  /* 0x0000000000027802 */ /* 0x000fe20000000f00 */
[----:B------:R-:W-:Y:S02]  /*5560*/  HFMA2 R12, -RZ, RZ, 0, 5.9604644775390625e-08 ;  /* 0x00000001ff0c7431 */ /* 0x000fe400000001ff */
[----:B------:R-:W-:Y:S01]  /*5570*/  IMAD.MOV.U32 R8, RZ, RZ, 0x70 ;  /* 0x00000070ff087424 */ /* 0x000fe200078e00ff */
[----:B------:R2:W3:Y:S01]  /*5580*/  LDC.64 R14, c[0x4][R2] ;  /* 0x01000000020e7b82 */ /* 0x0004e20000000a00 */
[----:B------:R-:W4:Y:S01]  /*5590*/  LDCU.64 UR6, c[0x4][0x88] ;  /* 0x01001100ff0677ac */ /* 0x000f220008000a00 */
[----:B------:R-:W-:Y:S01]  /*55a0*/  IMAD.MOV.U32 R13, RZ, RZ, RZ ;  /* 0x000000ffff0d7224 */ /* 0x000fe200078e00ff */
[----:B------:R-:W2:Y:S01]  /*55b0*/  LDCU.64 UR4, c[0x4][0x8] ;  /* 0x01000100ff0477ac */ /* 0x000ea20008000a00 */
[----:B-1----:R-:W-:Y:S01]  /*55c0*/  MOV R5, UR9 ;  /* 0x0000000900057c02 */ /* 0x002fe20008000f00 */
[----:B------:R-:W-:Y:S01]  /*55d0*/  IMAD.U32 R4, RZ, RZ, UR8 ;  /* 0x00000008ff047e24 */ /* 0x000fe2000f8e00ff */
[----:B----4-:R-:W-:Y:S01]  /*55e0*/  MOV R7, UR7 ;  /* 0x0000000700077c02 */ /* 0x010fe20008000f00 */
[----:B------:R-:W-:Y:S01]  /*55f0*/  IMAD.U32 R6, RZ, RZ, UR6 ;  /* 0x00000006ff067e24 */ /* 0x000fe2000f8e00ff */
[----:B--2---:R-:W-:Y:S01]  /*5600*/  MOV R11, UR5 ;  /* 0x00000005000b7c02 */ /* 0x004fe20008000f00 */
[----:B------:R-:W-:Y:S02]  /*5610*/  IMAD.U32 R10, RZ, RZ, UR4 ;  /* 0x00000004ff0a7e24 */ /* 0x000fe4000f8e00ff */
[----:B------:R-:W-:Y:S07]  /*5620*/  LEPC R20, `(.L_x_85) ;  /* 0x000000001014794e */ /* 0x000fee0000000000 */
[----:B---3-5:R-:W-:Y:S05]  /*5630*/  CALL.ABS.NOINC R14 ;  /* 0x000000000e007343 */ /* 0x028fea0003c00000 */
.L_x_85:
[----:B------:R-:W1:Y:S01]  /*5640*/  LDCU.64 UR8, c[0x4][0x80] ;  /* 0x01001000ff0877ac */ /* 0x000e620008000a00 */
[----:B------:R-:W2:Y:S01]  /*5650*/  LDC.64 R2, c[0x4][R2] ;  /* 0x0100000002027b82 */ /* 0x000ea20000000a00 */
[----:B------:R-:W-:Y:S02]  /*5660*/  HFMA2 R12, -RZ, RZ, 0, 5.9604644775390625e-08 ;  /* 0x00000001ff0c7431 */ /* 0x000fe400000001ff */
[----:B------:R-:W-:Y:S02]  /*5670*/  IMAD.MOV.U32 R8, RZ, RZ, 0x70 ;  /* 0x00000070ff087424 */ /* 0x000fe400078e00ff */
[----:B------:R-:W-:Y:S01]  /*5680*/  IMAD.MOV.U32 R13, RZ, RZ, RZ ;  /* 0x000000ffff0d7224 */ /* 0x000fe200078e00ff */
[----:B------:R-:W3:Y:S01]  /*5690*/  LDCU.64 UR6, c[0x4][0x88] ;  /* 0x01001100ff0677ac */ /* 0x000ee20008000a00 */
[----:B------:R-:W4:Y:S01]  /*56a0*/  LDCU.64 UR4, c[0x4][0x8] ;  /* 0x01000100ff0477ac */ /* 0x000f220008000a00 */
[----:B-1----:R-:W-:Y:S02]  /*56b0*/  MOV R4, UR8 ;  /* 0x0000000800047c02 */ /* 0x002fe40008000f00 */
[----:B------:R-:W-:Y:S02]  /*56c0*/  MOV R5, UR9 ;  /* 0x0000000900057c02 */ /* 0x000fe40008000f00 */
[----:B---3--:R-:W-:Y:S01]  /*56d0*/  MOV R7, UR7 ;  /* 0x0000000700077c02 */ /* 0x008fe20008000f00 */
[----:B------:R-:W-:Y:S01]  /*56e0*/  IMAD.U32 R6, RZ, RZ, UR6 ;  /* 0x00000006ff067e24 */ /* 0x000fe2000f8e00ff */
[----:B----4-:R-:W-:Y:S01]  /*56f0*/  MOV R11, UR5 ;  /* 0x00000005000b7c02 */ /* 0x010fe20008000f00 */
[----:B------:R-:W-:Y:S02]  /*5700*/  IMAD.U32 R10, RZ, RZ, UR4 ;  /* 0x00000004ff0a7e24 */ /* 0x000fe4000f8e00ff */
[----:B------:R-:W-:Y:S07]  /*5710*/  LEPC R20, `(.L_x_84) ;  /* 0x000000001014794e */ /* 0x000fee0000000000 */
[----:B--2---:R-:W-:Y:S05]  /*5720*/  CALL.ABS.NOINC R2 ;  /* 0x0000000002007343 */ /* 0x004fea0003c00000 */
.L_x_84:
[----:B------:R-:W-:Y:S01]  /*5730*/  ISETP.NE.U32.AND P4, PT, R58, RZ, PT ;  /* 0x000000ff3a00720c */ /* 0x000fe20003f85070 */
[----:B------:R-:W-:Y:S01]  /*5740*/  UISETP.NE.AND UP2, UPT, UR53, URZ, UPT ;  /* 0x000000ff3500728c */ /* 0x000fe2000bf45270 */
[----:B------:R-:W-:Y:S01]  /*5750*/  ISETP.NE.U32.AND P2, PT, RZ, UR38, PT ;  /* 0x00000026ff007c0c */ /* 0x000fe2000bf45070 */
[----:B------:R-:W-:Y:S01]  /*5760*/  UISETP.NE.U32.AND UP1, UPT, UR44, URZ, UPT ;  /* 0x000000ff2c00728c */ /* 0x000fe2000bf25070 */
[----:B------:R-:W-:Y:S01]  /*5770*/  ISETP.NE.AND.EX P4, PT, R59, RZ, PT, P4 ;  /* 0x000000ff3b00720c */ /* 0x000fe20003f85340 */
[----:B------:R-:W-:Y:S01]  /*5780*/  UPLOP3.LUT UP0, UPT, UPT, UPT, UPT, 0x40, 0x4 ;  /* 0x000000000004789c */ /* 0x000fe20003f0e870 */
[----:B------:R-:W-:Y:S01]  /*5790*/  ISETP.NE.AND.EX P2, PT, RZ, UR39, PT, P2 ;  /* 0x00000027ff007c0c */ /* 0x000fe2000bf45320 */
[----:B------:R-:W-:Y:S01]  /*57a0*/  UISETP.NE.AND.EX UP1, UPT, UR45, URZ, UPT, UP1 ;  /* 0x000000ff2d00728c */ /* 0x000fe2000bf25310 */
[----:B------:R-:W-:Y:S04]  /*57b0*/  PLOP3.LUT P1, PT, PT, PT, UP2, 0x80, 0x8 ;  /* 0x000000000008781c */ /* 0x000fe80003f2f028 */
[----:B------:R-:W-:Y:S06]  /*57c0*/  @UP2 UPLOP3.LUT UP0, UPT, UPT, UPT, UP1, 0x80, 0x8 ;  /* 0x000000000008289c */ /* 0x000fec0003f0f010 */
[----:B------:R-:W-:Y:S01]  /*57d0*/  PLOP3.LUT P0, PT, PT, PT, UP0, 0x80, 0x8 ;  /* 0x000000000008781c */ /* 0x000fe20003f0f008 */
[----:B------:R-:W-:Y:S01]  /*57e0*/  @!UPT UIADD3 URZ, UPT, UPT, URZ, URZ, URZ ;  /* 0x000000fffffff290 */ /* 0x000fe2000fffe0ff */
[----:B------:R-:W-:Y:S11]  /*57f0*/  BRA.U !UP1, `(.L_x_86) ;  /* 0x0000000109387547 */ /* 0x000ff6000b800000 */
[----:B------:R-:W-:Y:S01]  /*5800*/  UISETP.NE.U32.AND UP0, UPT, UR38, URZ, UPT ;  /* 0x000000ff2600728c */ /* 0x000fe2000bf05070 */
[----:B------:R-:W-:Y:S02]  /*5810*/  HFMA2 R0, -RZ, RZ, 0, 5.9604644775390625e-08 ;  /* 0x00000001ff007431 */ /* 0x000fe400000001ff */
[----:B------:R-:W-:Y:S01]  /*5820*/  IMAD.MOV.U32 R64, RZ, RZ, 0x1 ;  /* 0x00000001ff407424 */ /* 0x000fe200078e00ff */
[----:B------:R-:W-:Y:S06]  /*5830*/  UISETP.NE.AND.EX UP0, UPT, UR39, URZ, UPT, UP0 ;  /* 0x000000ff2700728c */ /* 0x000fec000bf05300 */
[----:B------:R-:W-:Y:S05]  /*5840*/  PLOP3.LUT P3, PT, PT, PT, UP0, 0x80, 0x8 ;  /* 0x000000000008781c */ /* 0x000fea0003f6f008 */
[----:B------:R-:W1:Y:S01]  /*5850*/  @UP0 LDCU.64 UR6, c[0x0][0x888] ;  /* 0x00011100ff0607ac */ /* 0x000e620008000a00 */
[----:B------:R-:W-:Y:S07]  /*5860*/  @UP0 UIMAD UR4, UR36, UR44, URZ ;  /* 0x0000002c240402a4 */ /* 0x000fee000f8e02ff */
[----:B------:R-:W-:Y:S01]  /*5870*/  @!P3 PRMT R64, R0, 0x7610, R64 ;  /* 0x000076100040b816 */ /* 0x000fe20000000040 */
[----:B-1----:R-:W-:Y:S03]  /*5880*/  @UP0 UIMAD.WIDE UR6, UR4, 0x4, UR6 ;  /* 0x00000004040608a5 */ /* 0x002fe6000f8e0206 */
[----:B------:R-:W1:Y:S03]  /*5890*/  @!UP0 LDCU UR4, c[0x0][0x880] ;  /* 0x00011000ff0487ac */ /* 0x000e660008000800 */
[----:B------:R-:W-:Y:S01]  /*58a0*/  IMAD.U32 R2, RZ, RZ, UR6 ;  /* 0x00000006ff027e24 */ /* 0x000fe2000f8e00ff */
[----:B------:R-:W-:Y:S05]  /*58b0*/  MOV R3, UR7 ;  /* 0x0000000700037c02 */ /* 0x000fea0008000f00 */
[----:B-----5:R2:W5:Y:S02]  /*58c0*/  @P3 LDG.E R35, desc[UR46][R2.64] ;  /* 0x0000002e02233981 */ /* 0x020564000c1e1900 */
[----:B-12---:R-:W-:Y:S02]  /*58d0*/  @!P3 IMAD.U32 R35, RZ, RZ, UR4 ;  /* 0x00000004ff23be24 */ /* 0x006fe4000f8e00ff */
.L_x_86:
[----:B------:R-:W-:Y:S05]  /*58e0*/  @!P4 BRA `(.L_x_87) ;  /* 0x000000000020c947 */ /* 0x000fea0003800000 */
[----:B------:R-:W-:Y:S04]  /*58f0*/  ISETP.NE.U32.AND P3, PT, R56, RZ, PT ;  /* 0x000000ff3800720c */ /* 0x000fe80003f65070 */
[----:B------:R-:W-:Y:S11]  /*5900*/  ISETP.NE.AND.EX P3, PT, R57, RZ, PT, P3 ;  /* 0x000000ff3900720c */ /* 0x000ff60003f65330 */
[----:B------:R-:W-:Y:S02]  /*5910*/  @!UPT UIADD3 URZ, UPT, UPT, URZ, URZ, URZ ;  /* 0x000000fffffff290 */ /* 0x000fe4000fffe0ff */
[----:B------:R-:W1:Y:S01]  /*5920*/  @P3 LDC.64 R2, c[0x0][0x8a8] ;  /* 0x00022a00ff023b82 */ /* 0x000e620000000a00 */
[----:B------:R-:W-:Y:S04]  /*5930*/  @P3 IMAD R0, R58, UR36, RZ ;  /* 0x000000243a003c24 */ /* 0x000fe8000f8e02ff */
[----:B-1----:R-:W-:Y:S05]  /*5940*/  @P3 IMAD.WIDE R2, R0, 0x4, R2 ;  /* 0x0000000400023825 */ /* 0x002fea00078e0202 */
[----:B-----5:R1:W5:Y:S02]  /*5950*/  @P3 LDG.E R33, desc[UR46][R2.64] ;  /* 0x0000002e02213981 */ /* 0x020364000c1e1900 */
[----:B-1----:R-:W2:Y:S02]  /*5960*/  @!P3 LDC R33, c[0x0][0x8a0] ;  /* 0x00022800ff21bb82 */ /* 0x002ea40000000800 */
.L_x_87:
[----:B-----5:R-:W-:Y:S01]  /*5970*/  FSETP.NEU.AND P3, PT, R35, RZ, PT ;  /* 0x000000ff2300720b */ /* 0x020fe20003f6d000 */
[----:B------:R-:W-:Y:S01]  /*5980*/  IMAD.U32 R2, RZ, RZ, UR56 ;  /* 0x00000038ff027e24 */ /* 0x000fe2000f8e00ff */
[----:B------:R-:W-:Y:S01]  /*5990*/  SEL R5, RZ, 0xffffffff, P2 ;  /* 0xffffffffff057807 */ /* 0x000fe20001000000 */
[----:B------:R-:W-:Y:S01]  /*59a0*/  ULOP3.LUT UR4, UR51, 0x1, URZ, 0x3c, !UPT ;  /* 0x0000000133047892 */ /* 0x000fe2000f8e3cff */
[----:B------:R-:W-:Y:S01]  /*59b0*/  @P1 LOP3.LUT P2, RZ, R64, 0xff, RZ, 0xc0, !PT ;  /* 0x000000ff40ff1812 */ /* 0x000fe2000784c0ff */
[----:B------:R-:W-:Y:S01]  /*59c0*/  BSSY B1, `(.L_x_88) ;  /* 0x000004b000017945 */ /* 0x000fe20003800000 */
[----:B------:R-:W-:Y:S01]  /*59d0*/  @P1 SEL R0, RZ, 0xffffffff, P3 ;  /* 0xffffffffff001807 */ /* 0x000fe20001800000 */
[----:B------:R-:W-:Y:S01]  /*59e0*/  IMAD.MOV.U32 R85, RZ, RZ, 0x1 ;  /* 0x00000001ff557424 */ /* 0x000fe200078e00ff */
[----:B------:R-:W-:Y:S01]  /*59f0*/  LEA R2, R2, UR48, 0x3 ;  /* 0x0000003002027c11 */ /* 0x000fe2000f8e18ff */
[----:B------:R-:W-:Y:S01]  /*5a00*/  IMAD.U32 R83, RZ, RZ, UR4 ;  /* 0x00000004ff537e24 */ /* 0x000fe2000f8e00ff */
[----:B------:R-:W-:Y:S01]  /*5a10*/  @P0 SEL R0, R5, R0, !P2 ;  /* 0x0000000005000207 */ /* 0x000fe20005000000 */
[----:B------:R-:W-:Y:S01]  /*5a20*/  IMAD.U32 R84, RZ, RZ, UR56 ;  /* 0x00000038ff547e24 */ /* 0x000fe2000f8e00ff */
[C---:B------:R-:W-:Y:S02]  /*5a30*/  LEA R82, R31.reuse, UR48, 0x3 ;  /* 0x000000301f527c11 */ /* 0x040fe4000f8e18ff */
[----:B------:R-:W-:Y:S02]  /*5a40*/  CS2R R54, SRZ ;  /* 0x0000000000367805 */ /* 0x000fe4000001ff00 */
[----:B------:R-:W-:Y:S02]  /*5a50*/  @P1 LOP3.LUT R0, R0, 0x1, RZ, 0xc0, !PT ;  /* 0x0000000100001812 */ /* 0x000fe400078ec0ff */
[----:B------:R-:W-:Y:S02]  /*5a60*/  CS2R R52, SRZ ;  /* 0x0000000000347805 */ /* 0x000fe4000001ff00 */
[----:B------:R-:W-:Y:S02]  /*5a70*/  SHF.L.U32 R3, R72, 0x1f, RZ ;  /* 0x0000001f48037819 */ /* 0x000fe400000006ff */
[----:B------:R-:W-:Y:S02]  /*5a80*/  CS2R R50, SRZ ;  /* 0x0000000000327805 */ /* 0x000fe4000001ff00 */
[----:B------:R-:W-:Y:S02]  /*5a90*/  ISETP.NE.U32.OR P5, PT, R0, 0x1, !P1 ;  /* 0x000000010000780c */ /* 0x000fe40004fa5470 */
[----:B------:R-:W-:Y:S02]  /*5aa0*/  CS2R R48, SRZ ;  /* 0x0000000000307805 */ /* 0x000fe4000001ff00 */
[----:B------:R-:W-:Y:S02]  /*5ab0*/  PLOP3.LUT P2, PT, PT, PT, UP1, 0x80, 0x8 ;  /* 0x000000000008781c */ /* 0x000fe40003f4f018 */
[----:B------:R-:W-:Y:S02]  /*5ac0*/  CS2R R46, SRZ ;  /* 0x00000000002e7805 */ /* 0x000fe4000001ff00 */
[----:B------:R-:W-:Y:S02]  /*5ad0*/  LEA.HI R34, R31, R31, RZ, 0x1 ;  /* 0x0000001f1f227211 */ /* 0x000fe400078f08ff */
[----:B------:R-:W-:Y:S02]  /*5ae0*/  CS2R R44, SRZ ;  /* 0x00000000002c7805 */ /* 0x000fe4000001ff00 */
[----:B------:R-:W-:Y:S02]  /*5af0*/  LOP3.LUT P4, R77, R64, 0xff, RZ, 0xc0, !PT ;  /* 0x000000ff404d7812 */ /* 0x000fe4000788c0ff */
[----:B------:R-:W-:Y:S02]  /*5b00*/  CS2R R42, SRZ ;  /* 0x00000000002a7805 */ /* 0x000fe4000001ff00 */
[----:B------:R-:W-:Y:S02]  /*5b10*/  SEL R4, RZ, 0xffffffff, P3 ;  /* 0xffffffffff047807 */ /* 0x000fe40001800000 */
[----:B------:R-:W-:Y:S02]  /*5b20*/  CS2R R40, SRZ ;  /* 0x0000000000287805 */ /* 0x000fe4000001ff00 */
[----:B------:R-:W-:Y:S02]  /*5b30*/  P2R R79, PR, RZ, 0x20 ;  /* 0x00000020ff4f7803 */ /* 0x000fe40000000000 */
[----:B------:R-:W-:Y:S02]  /*5b40*/  @P5 SHF.L.U32 R0, R83, 0x1f, RZ ;  /* 0x0000001f53005819 */ /* 0x000fe400000006ff */
[----:B------:R-:W-:Y:S02]  /*5b50*/  @P2 SEL R4, R5, R4, !P4 ;  /* 0x0000000405042207 */ /* 0x000fe40006000000 */
[----:B------:R1:W3:Y:S02]  /*5b60*/  @P5 SYNCS.PHASECHK.TRANS64.TRYWAIT P1, [R2+URZ+0x60], R0 ;  /* 0x00006000020055a7 */ /* 0x0002e400080211ff */
[----:B------:R-:W-:Y:S04]  /*5b70*/  LOP3.LUT R4, R4, 0x1, RZ, 0xc0, !PT ;  /* 0x0000000104047812 */ /* 0x000fe800078ec0ff */
[----:B------:R-:W-:Y:S04]  /*5b80*/  ISETP.NE.U32.AND P2, PT, R4, 0x1, PT ;  /* 0x000000010400780c */ /* 0x000fe80003f45070 */
[----:B------:R-:W-:Y:S01]  /*5b90*/  P2R R86, PR, RZ, 0x4 ;  /* 0x00000004ff567803 */ /* 0x000fe20000000000 */
[----:B------:R4:W2:Y:S01]  /*5ba0*/  SYNCS.PHASECHK.TRANS64.TRYWAIT P0, [R82+URZ+0xc0], R3 ;  /* 0x0000c003520075a7 */ /* 0x0008a200080011ff */
[C---:B-1----:R-:W-:Y:S01]  /*5bb0*/  IMAD.SHL.U32 R0, R34.reuse, 0x20, RZ ;  /* 0x0000002022007824 */ /* 0x042fe200078e00ff */
[----:B------:R-:W-:Y:S04]  /*5bc0*/  LOP3.LUT R34, R34, 0xffe, RZ, 0xc0, !PT ;  /* 0x00000ffe22227812 */ /* 0x000fe800078ec0ff */
[----:B------:R-:W-:Y:S01]  /*5bd0*/  LOP3.LUT R0, R0, 0xffffffc0, RZ, 0xc0, !PT ;  /* 0xffffffc000007812 */ /* 0x000fe200078ec0ff */
[----:B------:R-:W-:Y:S04]  /*5be0*/  IMAD.IADD R34, R31, 0x1, -R34 ;  /* 0x000000011f227824 */ /* 0x000fe800078e0a22 */
[----:B------:R-:W-:Y:S04]  /*5bf0*/  IMAD.IADD R0, R32, 0x1, R0 ;  /* 0x0000000120007824 */ /* 0x000fe800078e0200 */
[----:B------:R-:W-:Y:S01]  /*5c00*/  IMAD R34, R34, 0x100000, R0 ;  /* 0x0010000022227824 */ /* 0x000fe200078e0200 */
[----:B---3--:R-:W-:Y:S01]  /*5c10*/  @P5 SEL R85, RZ, 0x1, !P1 ;  /* 0x00000001ff555807 */ /* 0x008fe20004800000 */
[----:B----4-:R-:W-:Y:S06]  /*5c20*/  @!P5 BRA `(.L_x_89) ;  /* 0x000000000090d947 */ /* 0x010fec0003800000 */
[----:B------:R-:W-:Y:S01]  /*5c30*/  HFMA2 R47, -RZ, RZ, 0, 0 ;  /* 0x00000000ff2f7431 */ /* 0x000fe200000001ff */
[----:B------:R-:W-:Y:S01]  /*5c40*/  ISETP.NE.AND P1, PT, R85, RZ, PT ;  /* 0x000000ff5500720c */ /* 0x000fe20003f25270 */
[----:B------:R-:W-:Y:S01]  /*5c50*/  IMAD.U32 R5, RZ, RZ, UR56 ;  /* 0x00000038ff057e24 */ /* 0x000fe2000f8e00ff */
[----:B------:R-:W-:Y:S11]  /*5c60*/  BSSY B0, `(.L_x_90) ;  /* 0x0000005000007945 */ /* 0x000ff60003800000 */
[----:B------:R-:W-:Y:S05]  /*5c70*/  @P1 BRA `(.L_x_91) ;  /* 0x00000000000c1947 */ /* 0x000fea0003800000 */
[----:B------:R-:W-:Y:S04]  /*5c80*/  SHF.L.U32 R0, R83, 0x1f, RZ ;  /* 0x0000001f53007819 */ /* 0x000fe800000006ff */
[----:B------:R-:W1:Y:S02]  /*5c90*/  SYNCS.PHASECHK.TRANS64.TRYWAIT P1, [R2+URZ+0x60], R0 ;  /* 0x00006000020075a7 */ /* 0x000e6400080211ff */
[----:B-1----:R-:W-:Y:S05]  /*5ca0*/  @!P1 BRA `(.L_x_92) ;  /* 0x0000001c00689947 */ /* 0x002fea0003800000 */
.L_x_91:
[----:B------:R-:W-:Y:S05]  /*5cb0*/  BSYNC B0 ;  /* 0x0000000000007941 */ /* 0x000fea0003800000 */
.L_x_90:
[----:B------:R-:W-:Y:S01]  /*5cc0*/  ISETP.NE.AND P1, PT, R86, RZ, PT ;  /* 0x000000ff5600720c */ /* 0x000fe20003f25270 */
[----:B------:R-:W-:Y:S01]  /*5cd0*/  IMAD.MOV.U32 R46, RZ, RZ, RZ ;  /* 0x000000ffff2e7224 */ /* 0x000fe200078e00ff */
[----:B------:R-:W-:Y:S02]  /*5ce0*/  CS2R R44, SRZ ;  /* 0x00000000002c7805 */ /* 0x000fe4000001ff00 */
[----:B------:R-:W-:Y:S02]  /*5cf0*/  CS2R R42, SRZ ;  /* 0x00000000002a7805 */ /* 0x000fe4000001ff00 */
[----:B------:R-:W-:Y:S02]  /*5d00*/  CS2R R40, SRZ ;  /* 0x0000000000287805 */ /* 0x000fe4000001ff00 */
[----:B------:R-:W-:Y:S02]  /*5d10*/  CS2R R50, SRZ ;  /* 0x0000000000327805 */ /* 0x000fe4000001ff00 */
[----:B------:R-:W-:Y:S02]  /*5d20*/  CS2R R48, SRZ ;  /* 0x0000000000307805 */ /* 0x000fe4000001ff00 */
[----:B------:R-:W-:Y:S02]  /*5d30*/  CS2R R54, SRZ ;  /* 0x0000000000367805 */ /* 0x000fe4000001ff00 */
[----:B------:R-:W-:Y:S01]  /*5d40*/  CS2R R52, SRZ ;  /* 0x0000000000347805 */ /* 0x000fe2000001ff00 */
[----:B------:R-:W-:Y:S01]  /*5d50*/  @P1 IMAD R5, R5, 0x800, R68 ;  /* 0x0000080005051824 */ /* 0x000fe200078e0244 */
[----:B------:R-:W-:Y:S05]  /*5d60*/  @P1 WARPSYNC.ALL ;  /* 0x0000000000001948 */ /* 0x000fea0003800000 */
[----:B------:R-:W-:Y:S01]  /*5d70*/  @P1 LEA R5, R5, UR48, 0x2 ;  /* 0x0000003005051c11 */ /* 0x000fe2000f8e10ff */
[----:B------:R-:W-:Y:S04]  /*5d80*/  UIADD3 UR5, UPT, UPT, UR56, 0x1, URZ ;  /* 0x0000000138057890 */ /* 0x000fe8000fffe0ff */
[----:B------:R3:W4:Y:S01]  /*5d90*/  @P1 LDSM.16.M88.4 R40, [R5+0x400] ;  /* 0x000400000528183b */ /* 0x0007220000000200 */
[----:B------:R-:W-:Y:S01]  /*5da0*/  @P1 VIADD R4, R5, 0x400 ;  /* 0x0000040005041836 */ /* 0x000fe20000000000 */
[----:B------:R-:W-:Y:S01]  /*5db0*/  UISETP.NE.AND UP0, UPT, UR5, 0x3, UPT ;  /* 0x000000030500788c */ /* 0x000fe2000bf05270 */
[C-C-:B-1----:R-:W-:Y:S02]  /*5dc0*/  @P1 IMAD R2, R74.reuse, 0x4, R5.reuse ;  /* 0x000000044a021824 */ /* 0x142fe400078e0205 */
[C---:B------:R-:W-:Y:S01]  /*5dd0*/  @P1 IMAD R4, R73.reuse, 0x4, R4 ;  /* 0x0000000449041824 */ /* 0x040fe200078e0204 */
[----:B------:R-:W-:Y:S01]  /*5de0*/  USEL UR4, URZ, 0x1, UP0 ;  /* 0x00000001ff047887 */ /* 0x000fe20008000000 */
[----:B------:R-:W-:Y:S01]  /*5df0*/  @P1 IMAD R0, R73, 0x4, R5 ;  /* 0x0000000449001824 */ /* 0x000fe200078e0205 */
[----:B------:R3:W1:Y:S01]  /*5e00*/  @P1 LDSM.16.M88.4 R44, [R2+0x400] ;  /* 0x00040000022c183b */ /* 0x0006620000000200 */
[----:B------:R-:W-:Y:S01]  /*5e10*/  @P1 IMAD R4, R74, 0x4, R4 ;  /* 0x000000044a041824 */ /* 0x000fe200078e0204 */
[----:B------:R-:W-:Y:S02]  /*5e20*/  USEL UR5, UR5, URZ, UP0 ;  /* 0x000000ff05057287 */ /* 0x000fe40008000000 */
[----:B------:R3:W1:Y:S01]  /*5e30*/  @P1 LDSM.16.M88.4 R48, [R0+0x400] ;  /* 0x000400000030183b */ /* 0x0006620000000200 */
[----:B------:R-:W-:Y:S03]  /*5e40*/  LOP3.LUT R83, R83, UR4, RZ, 0x3c, !PT ;  /* 0x0000000453537c12 */ /* 0x000fe6000f8e3cff */
[----:B------:R3:W1:Y:S01]  /*5e50*/  @P1 LDSM.16.M88.4 R52, [R4] ;  /* 0x000000000434183b */ /* 0x0006620000000200 */
[----:B------:R-:W-:Y:S03]  /*5e60*/  IMAD.U32 R84, RZ, RZ, UR5 ;  /* 0x00000005ff547e24 */ /* 0x000fe6000f8e00ff */
.L_x_89:
[----:B------:R-:W-:Y:S05]  /*5e70*/  BSYNC B1 ;  /* 0x0000000000017941 */ /* 0x000fea0003800000 */
.L_x_88:
[----:B---3--:R-:W-:Y:S04]  /*5e80*/  SHF.R.U32.HI R0, RZ, 0x15, R34 ;  /* 0x00000015ff007819 */ /* 0x008fe80000011622 */
[----:B------:R-:W-:Y:S01]  /*5e90*/  LOP3.LUT P1, RZ, R0, 0x3, R69, 0x48, !PT ;  /* 0x0000000300ff7812 */ /* 0x000fe20007824845 */
[----:B------:R-:W-:Y:S01]  /*5ea0*/  @!UPT UIADD3 URZ, UPT, UPT, URZ, URZ, URZ ;  /* 0x000000fffffff290 */ /* 0x000fe2000fffe0ff */
[----:B--2---:R-:W-:Y:S11]  /*5eb0*/  @P0 BRA `(.L_x_93) ;  /* 0x0000000000080947 */ /* 0x004ff60003800000 */
[----:B------:R-:W2:Y:S02]  /*5ec0*/  SYNCS.PHASECHK.TRANS64.TRYWAIT P0, [R82+URZ+0xc0], R3 ;  /* 0x0000c003520075a7 */ /* 0x000ea400080011ff */
[----:B--2---:R-:W-:Y:S05]  /*5ed0*/  @!P0 BRA `(.L_x_94) ;  /* 0x0000001800f08947 */ /* 0x004fea0003800000 */
.L_x_93:
[----:B------:R-:W-:Y:S05]  /*5ee0*/  @!P1 BRA `(.L_x_95) ;  /* 0x0000000000409947 */ /* 0x000fea0003800000 */
[----:B------:R-:W3:Y:S01]  /*5ef0*/  LDCU.64 UR8, c[0x4][0x70] ;  /* 0x01000e00ff0877ac */ /* 0x000ee20008000a00 */
[----:B--2---:R-:W-:Y:S01]  /*5f00*/  MOV R3, 0x0 ;  /* 0x0000000000037802 */ /* 0x004fe20000000f00 */
[----:B------:R-:W-:Y:S02]  /*5f10*/  HFMA2 R12, -RZ, RZ, 0, 5.9604644775390625e-08 ;  /* 0x00000001ff0c7431 */ /* 0x000fe400000001ff */
[----:B------:R-:W-:Y:S02]  /*5f20*/  IMAD.MOV.U32 R8, RZ, RZ, 0x192 ;  /* 0x00000192ff087424 */ /* 0x000fe400078e00ff */
[----:B------:R-:W-:Y:S01]  /*5f30*/  IMAD.MOV.U32 R13, RZ, RZ, RZ ;  /* 0x000000ffff0d7224 */ /* 0x000fe200078e00ff */
[----:B------:R-:W2:Y:S01]  /*5f40*/  LDCU.64 UR6, c[0x4][0x78] ;  /* 0x01000f00ff0677ac */ /* 0x000ea20008000a00 */
[----:B------:R-:W1:Y:S01]  /*5f50*/  LDC.64 R2, c[0x4][R3] ;  /* 0x0100000003027b82 */ /* 0x000e620000000a00 */
[----:B------:R-:W5:Y:S01]  /*5f60*/  LDCU.64 UR4, c[0x4][0x10] ;  /* 0x01000200ff0477ac */ /* 0x000f620008000a00 */
[----:B---3--:R-:W-:Y:S01]  /*5f70*/  MOV R5, UR9 ;  /* 0x0000000900057c02 */ /* 0x008fe20008000f00 */
[----:B------:R-:W-:Y:S01]  /*5f80*/  IMAD.U32 R4, RZ, RZ, UR8 ;  /* 0x00000008ff047e24 */ /* 0x000fe2000f8e00ff */
[----:B--2---:R-:W-:Y:S01]  /*5f90*/  MOV R7, UR7 ;  /* 0x0000000700077c02 */ /* 0x004fe20008000f00 */
[----:B------:R-:W-:Y:S01]  /*5fa0*/  IMAD.U32 R6, RZ, RZ, UR6 ;  /* 0x00000006ff067e24 */ /* 0x000fe2000f8e00ff */
[----:B-----5:R-:W-:Y:S01]  /*5fb0*/  MOV R11, UR5 ;  /* 0x00000005000b7c02 */ /* 0x020fe20008000f00 */
[----:B------:R-:W-:Y:S02]  /*5fc0*/  IMAD.U32 R10, RZ, RZ, UR4 ;  /* 0x00000004ff0a7e24 */ /* 0x000fe4000f8e00ff */
[----:B------:R-:W-:Y:S07]  /*5fd0*/  LEPC R20, `(.L_x_95) ;  /* 0x000000001014794e */ /* 0x000fee0000000000 */
[----:B-1--4-:R-:W-:Y:S05]  /*5fe0*/  CALL.ABS.NOINC R2 ;  /* 0x0000000002007343 */ /* 0x012fea0003c00000 */
.L_x_95:
[----:B------:R-:W-:Y:S05]  /*5ff0*/  WARPSYNC.ALL ;  /* 0x0000000000007948 */ /* 0x000fea0003800000 */
[----:B------:R-:W-:Y:S01]  /*6000*/  R2UR UR4, R34 ;  /* 0x00000000220472ca */ /* 0x000fe200000e0000 */
[----:B------:R-:W-:Y:S01]  /*6010*/  BSSY.RECONVERGENT B0, `(.L_x_96) ;  /* 0x000003e000007945 */ /* 0x000fe20003800200 */
[----:B------:R-:W-:Y:S02]  /*6020*/  MOV R20, UR56 ;  /* 0x0000003800147c02 */ /* 0x000fe40008000f00 */
[----:B------:R-:W-:Y:S02]  /*6030*/  SHF.L.U32 R80, R74, 0x2, RZ ;  /* 0x000000024a507819 */ /* 0x000fe400000006ff */
[----:B------:R-:W-:Y:S02]  /*6040*/  LEA R20, R20, R68, 0xb ;  /* 0x0000004414147211 */ /* 0x000fe400078e58ff */
[----:B------:R-:W-:Y:S02]  /*6050*/  SHF.L.U32 R81, R73, 0x2, RZ ;  /* 0x0000000249517819 */ /* 0x000fe400000006ff */
[----:B------:R-:W-:Y:S02]  /*6060*/  LEA R20, R20, UR48, 0x2 ;  /* 0x0000003014147c11 */ /* 0x000fe4000f8e10ff */
[----:B------:R-:W-:Y:S01]  /*6070*/  ISETP.NE.AND P0, PT, R75, RZ, PT ;  /* 0x000000ff4b00720c */ /* 0x000fe20003f05270 */
[----:B------:R-:W3:Y:S02]  /*6080*/  LDTM.16dp128bit.x8 R4, tmem[UR4] ;  /* 0x00000004000479ee */ /* 0x000ee40008180000 */
[C---:B---3--:R-:W-:Y:S01]  /*6090*/  FMUL R0, R33.reuse, R4 ;  /* 0x0000000421007220 */ /* 0x048fe20000400000 */
[C---:B------:R-:W-:Y:S01]  /*60a0*/  FMUL R2, R33.reuse, R5 ;  /* 0x0000000521027220 */ /* 0x040fe20000400000 */
[C---:B--2---:R-:W-:Y:S01]  /*60b0*/  FMUL R3, R33.reuse, R6 ;  /* 0x0000000621037220 */ /* 0x044fe20000400000 */
[----:B------:R-:W-:Y:S01]  /*60c0*/  FMUL R7, R33, R7 ;  /* 0x0000000721077220 */ /* 0x000fe20000400000 */
[----:B----4-:R-:W-:Y:S01]  /*60d0*/  FFMA R36, R35, R40, R0 ;  /* 0x0000002823247223 */ /* 0x010fe20000000000 */
[----:B------:R-:W-:Y:S01]  /*60e0*/  FMUL R4, R33, R8 ;  /* 0x0000000821047220 */ /* 0x000fe20000400000 */
[----:B------:R-:W-:Y:S01]  /*60f0*/  FFMA R37, R35, R41, R2 ;  /* 0x0000002923257223 */ /* 0x000fe20000000002 */
[----:B------:R-:W-:Y:S01]  /*6100*/  FMUL R5, R33, R9 ;  /* 0x0000000921057220 */ /* 0x000fe20000400000 */
[----:B------:R-:W-:Y:S01]  /*6110*/  FFMA R38, R35, R42, R3 ;  /* 0x0000002a23267223 */ /* 0x000fe20000000003 */
[----:B------:R-:W-:Y:S01]  /*6120*/  FMUL R6, R33, R10 ;  /* 0x0000000a21067220 */ /* 0x000fe20000400000 */
[----:B------:R-:W-:Y:S01]  /*6130*/  FFMA R39, R35, R43, R7 ;  /* 0x0000002b23277223 */ /* 0x000fe20000000007 */
[----:B------:R-:W-:Y:S01]  /*6140*/  FMUL R11, R33, R11 ;  /* 0x0000000b210b7220 */ /* 0x000fe20000400000 */
[----:B-1----:R-:W-:Y:S01]  /*6150*/  FFMA R4, R35, R44, R4 ;  /* 0x0000002c23047223 */ /* 0x002fe20000000004 */
[----:B------:R-:W-:Y:S01]  /*6160*/  FMUL R8, R33, R12 ;  /* 0x0000000c21087220 */ /* 0x000fe20000400000 */
[----:B------:R-:W-:Y:S01]  /*6170*/  FFMA R5, R35, R45, R5 ;  /* 0x0000002d23057223 */ /* 0x000fe20000000005 */
[----:B------:R1:W-:Y:S01]  /*6180*/  STSM.16.M88.4 [R20+0x400], R36 ;  /* 0x0004002414007844 */ /* 0x0003e20000000200 */
[----:B------:R-:W-:Y:S01]  /*6190*/  FMUL R9, R33, R13 ;  /* 0x0000000d21097220 */ /* 0x000fe20000400000 */
[----:B------:R-:W-:Y:S01]  /*61a0*/  FFMA R6, R35, R46, R6 ;  /* 0x0000002e23067223 */ /* 0x000fe20000000006 */
[C---:B------:R-:W-:Y:S01]  /*61b0*/  FMUL R10, R33.reuse, R14 ;  /* 0x0000000e210a7220 */ /* 0x040fe20000400000 */
[----:B------:R-:W-:Y:S01]  /*61c0*/  FMUL R13, R33, R17 ;  /* 0x00000011210d7220 */ /* 0x000fe20000400000 */
[C---:B------:R-:W-:Y:S01]  /*61d0*/  IADD3 R17, PT, PT, R80.reuse, 0x400, R20 ;  /* 0x0000040050117810 */ /* 0x040fe20007ffe014 */
[----:B------:R-:W-:Y:S01]  /*61e0*/  FFMA R7, R35, R47, R11 ;  /* 0x0000002f23077223 */ /* 0x000fe2000000000b */
[----:B------:R-:W-:Y:S01]  /*61f0*/  FMUL R15, R33, R15 ;  /* 0x0000000f210f7220 */ /* 0x000fe20000400000 */
[----:B------:R-:W-:Y:S01]  /*6200*/  FFMA R8, R35, R48, R8 ;  /* 0x0000003023087223 */ /* 0x000fe20000000008 */
[----:B------:R-:W-:Y:S01]  /*6210*/  FMUL R12, R33, R16 ;  /* 0x00000010210c7220 */ /* 0x000fe20000400000 */
[C---:B------:R-:W-:Y:S01]  /*6220*/  FFMA R9, R35.reuse, R49, R9 ;  /* 0x0000003123097223 */ /* 0x040fe20000000009 */
[----:B------:R1:W-:Y:S01]  /*6230*/  STSM.16.M88.4 [R17], R4 ;  /* 0x0000000411007844 */ /* 0x0003e20000000200 */
[----:B------:R-:W-:Y:S01]  /*6240*/  FFMA R10, R35, R50, R10 ;  /* 0x00000032230a7223 */ /* 0x000fe2000000000a */
[----:B------:R-:W-:Y:S01]  /*6250*/  FMUL R14, R33, R18 ;  /* 0x00000012210e7220 */ /* 0x000fe20000400000 */
[----:B------:R-:W-:Y:S01]  /*6260*/  IADD3 R16, PT, PT, R81, 0x400, R20 ;  /* 0x0000040051107810 */ /* 0x000fe20007ffe014 */
[----:B------:R-:W-:Y:S01]  /*6270*/  FFMA R11, R35, R51, R15 ;  /* 0x00000033230b7223 */ /* 0x000fe2000000000f */
[----:B------:R-:W-:Y:S01]  /*6280*/  FMUL R19, R33, R19 ;  /* 0x0000001321137220 */ /* 0x000fe20000400000 */
[C---:B------:R-:W-:Y:S01]  /*6290*/  FFMA R12, R35.reuse, R52, R12 ;  /* 0x00000034230c7223 */ /* 0x040fe2000000000c */
[C---:B------:R-:W-:Y:S01]  /*62a0*/  FFMA R13, R35.reuse, R53, R13 ;  /* 0x00000035230d7223 */ /* 0x040fe2000000000d */
[C---:B------:R-:W-:Y:S01]  /*62b0*/  FFMA R14, R35.reuse, R54, R14 ;  /* 0x00000036230e7223 */ /* 0x040fe2000000000e */
[----:B------:R1:W-:Y:S01]  /*62c0*/  STSM.16.M88.4 [R16], R8 ;  /* 0x0000000810007844 */ /* 0x0003e20000000200 */
[----:B------:R-:W-:Y:S01]  /*62d0*/  IADD3 R0, PT, PT, R80, R16, RZ ;  /* 0x0000001050007210 */ /* 0x000fe20007ffe0ff */
[----:B------:R-:W-:Y:S05]  /*62e0*/  FFMA R15, R35, R55, R19 ;  /* 0x00000037230f7223 */ /* 0x000fea0000000013 */
[----:B------:R1:W-:Y:S01]  /*62f0*/  STSM.16.M88.4 [R0], R12 ;  /* 0x0000000c00007844 */ /* 0x0003e20000000200 */
[----:B------:R-:W-:Y:S01]  /*6300*/  @!PT LDS RZ, [RZ] ;  /* 0x00000000fffff984 */ /* 0x000fe20000000800 */
[----:B------:R-:W-:Y:S01]  /*6310*/  @!PT LDS RZ, [RZ] ;  /* 0x00000000fffff984 */ /* 0x000fe20000000800 */
[----:B------:R-:W-:Y:S01]  /*6320*/  @!PT LDS RZ, [RZ] ;  /* 0x00000000fffff984 */ /* 0x000fe20000000800 */
[----:B------:R-:W-:Y:S01]  /*6330*/  @!PT LDS RZ, [RZ] ;  /* 0x00000000fffff984 */ /* 0x000fe20000000800 */
[----:B------:R2:W-:Y:S06]  /*6340*/  MEMBAR.ALL.CTA ;  /* 0x0000000000007992 */ /* 0x0005ec0000008000 */
[----:B--2---:R-:W2:Y:S02]  /*6350*/  FENCE.VIEW.ASYNC.S ;  /* 0x00000000000073c6 */ /* 0x004ea40000000000 */
[----:B--2---:R-:W-:Y:S06]  /*6360*/  BAR.SYNC.DEFER_BLOCKING 0x1, 0x80 ;  /* 0x0042000000007b1d */ /* 0x004fec0000010000 */
[----:B------:R-:W-:Y:S05]  /*6370*/  @P0 BRA `(.L_x_97) ;  /* 0x00000000001c0947 */ /* 0x000fea0003800000 */
[----:B------:R-:W-:Y:S02]  /*6380*/  UIADD3 UR6, UP0, UPT, UR54, 0x680, URZ ;  /* 0x0000068036067890 */ /* 0x000fe4000ff1e0ff */
[----:B------:R-:W-:Y:S02]  /*6390*/  ULEA UR4, UR56, UR48, 0xd ;  /* 0x0000003038047291 */ /* 0x000fe4000f8e68ff */
[----:B------:R-:W-:Y:S02]  /*63a0*/  UIADD3.X UR7, UPT, UPT, URZ, UR55, URZ, UP0, !UPT ;  /* 0x00000037ff077290 */ /* 0x000fe400087fe4ff */
[----:B------:R-:W-:Y:S01]  /*63b0*/  UIADD3 UR40, UPT, UPT, UR4, 0x400, URZ ;  /* 0x0000040004287890 */ /* 0x000fe2000fffe0ff */
[----:B------:R-:W-:Y:S08]  /*63c0*/  UMOV UR43, UR36 ;  /* 0x00000024002b7c82 */ /* 0x000ff00008000000 */
[----:B------:R2:W-:Y:S02]  /*63d0*/  UTMASTG.3D [UR40], [UR6] ;  /* 0x00000028060073b5 */ /* 0x0005e40008010000 */
[----:B--2---:R0:W-:Y:S02]  /*63e0*/  UTMACMDFLUSH ;  /* 0x00000000000079b7 */ /* 0x0041e40000000000 */
.L_x_97:
[----:B------:R-:W-:Y:S05]  /*63f0*/  BSYNC.RECONVERGENT B0 ;  /* 0x0000000000007941 */ /* 0x000fea0003800200 */
.L_x_96:
[----:B------:R-:W-:Y:S01]  /*6400*/  UIADD3 UR40, UPT, UPT, UR56, 0x1, URZ ;  /* 0x0000000138287890 */ /* 0x000fe2000fffe0ff */
[----:B------:R-:W-:Y:S03]  /*6410*/  BSSY.RECONVERGENT B0, `(.L_x_98) ;  /* 0x0000005000007945 */ /* 0x000fe60003800200 */
[----:B------:R-:W-:Y:S04]  /*6420*/  UISETP.NE.AND UP0, UPT, UR40, 0x3, UPT ;  /* 0x000000032800788c */ /* 0x000fe8000bf05270 */
[----:B------:R-:W-:Y:S01]  /*6430*/  USEL UR43, UR40, URZ, UP0 ;  /* 0x000000ff282b7287 */ /* 0x000fe20008000000 */
[----:B------:R-:W-:Y:S11]  /*6440*/  @P0 BRA `(.L_x_99) ;  /* 0x0000000000040947 */ /* 0x000ff60003800000 */
[----:B------:R-:W-:Y:S04]  /*6450*/  DEPBAR.LE SB0, 0x1 ;  /* 0x000080400000791a */ /* 0x000fe80000000000 */
.L_x_99:
[----:B------:R-:W-:Y:S05]  /*6460*/  BSYNC.RECONVERGENT B0 ;  /* 0x0000000000007941 */ /* 0x000fea0003800200 */
.L_x_98:
[----:B------:R-:W-:Y:S01]  /*6470*/  BAR.SYNC.DEFER_BLOCKING 0x1, 0x80 ;  /* 0x0042000000007b1d */ /* 0x000fe20000010000 */
[----:B------:R-:W-:Y:S01]  /*6480*/  ISETP.NE.AND P1, PT, R79, RZ, PT ;  /* 0x000000ff4f00720c */ /* 0x000fe20003f25270 */
[----:B------:R-:W-:Y:S01]  /*6490*/  UISETP.NE.AND UP0, UPT, UR50, URZ, UPT ;  /* 0x000000ff3200728c */ /* 0x000fe2000bf05270 */
[----:B------:R-:W-:Y:S11]  /*64a0*/  LEA R2, R84, UR48, 0x3 ;  /* 0x0000003054027c11 */ /* 0x000ff6000f8e18ff */
[----:B------:R-:W-:Y:S01]  /*64b0*/  @P1 SHF.L.U32 R3, R83, 0x1f, RZ ;  /* 0x0000001f53031819 */ /* 0x000fe200000006ff */
[----:B------:R-:W-:Y:S06]  /*64c0*/  BRA.U !UP0, `(.L_x_100) ;  /* 0x0000000108247547 */ /* 0x000fec000b800000 */
[----:B-1----:R-:W-:Y:S01]  /*64d0*/  IMAD.U32 R4, RZ, RZ, UR49 ;  /* 0x00000031ff047e24 */ /* 0x002fe2000f8e00ff */
[----:B------:R-:W-:Y:S01]  /*64e0*/  MOV R0, UR37 ;  /* 0x0000002500007c02 */ /* 0x000fe20008000f00 */
[----:B------:R-:W-:Y:S03]  /*64f0*/  UIADD3 UR49, UPT, UPT, UR49, 0x1, URZ ;  /* 0x0000000131317890 */ /* 0x000fe6000fffe0ff */
[----:B------:R-:W-:Y:S01]  /*6500*/  @P1 LEA R4, R4, UR48, 0x3 ;  /* 0x0000003004041c11 */ /* 0x000fe2000f8e18ff */
[----:B------:R-:W-:Y:S04]  /*6510*/  UISETP.NE.AND UP0, UPT, UR49, 0x3, UPT ;  /* 0x000000033100788c */ /* 0x000fe8000bf05270 */
[----:B------:R-:W-:Y:S01]  /*6520*/  @P1 VIADD R4, R4, 0x78 ;  /* 0x0000007804041836 */ /* 0x000fe20000000000 */
[----:B------:R-:W-:Y:S04]  /*6530*/  USEL UR49, UR49, URZ, UP0 ;  /* 0x000000ff31317287 */ /* 0x000fe80008000000 */
[----:B------:R-:W-:Y:S04]  /*6540*/  @P1 PRMT R0, R0, 0x654, R4 ;  /* 0x0000065400001816 */ /* 0x000fe80000000004 */
[----:B------:R2:W-:Y:S04]  /*6550*/  @P1 SYNCS.ARRIVE.TRANS64.RED.A1T0 RZ, [R0+URZ], RZ ;  /* 0x000000ff00ff19a7 */ /* 0x0005e800081004ff */
.L_x_100:
[----:B------:R-:W3:Y:S01]  /*6560*/  @P1 SYNCS.PHASECHK.TRANS64.TRYWAIT P0, [R2+URZ+0x60], R3 ;  /* 0x00006003020015a7 */ /* 0x000ee200080011ff */
[----:B------:R-:W-:Y:S01]  /*6570*/  BSSY B1, `(.L_x_101) ;  /* 0x0000017000017945 */ /* 0x000fe20003800000 */
[----:B---3--:R-:W-:Y:S03]  /*6580*/  @P1 SEL R85, RZ, 0x1, !P0 ;  /* 0x00000001ff551807 */ /* 0x008fe60004000000 */
[----:B------:R-:W-:Y:S05]  /*6590*/  @!P1 BRA `(.L_x_102) ;  /* 0x0000000000509947 */ /* 0x000fea0003800000 */
[----:B------:R-:W-:Y:S01]  /*65a0*/  ISETP.NE.AND P1, PT, R86, RZ, PT ;  /* 0x000000ff5600720c */ /* 0x000fe20003f25270 */
[----:B------:R-:W-:Y:S01]  /*65b0*/  BSSY B0, `(.L_x_103) ;  /* 0x000000a000007945 */ /* 0x000fe20003800000 */
[----:B------:R-:W-:Y:S11]  /*65c0*/  ISETP.NE.AND P0, PT, R85, RZ, PT ;  /* 0x000000ff5500720c */ /* 0x000ff60003f05270 */
[----:B-1----:R-:W-:Y:S05]  /*65d0*/  @P1 IMAD R4, R84, 0x800, R68 ;  /* 0x0000080054041824 */ /* 0x002fea00078e0244 */
[----:B------:R-:W-:Y:S05]  /*65e0*/  @P1 LEA R4, R4, UR48, 0x2 ;  /* 0x0000003004041c11 */ /* 0x000fea000f8e10ff */
[--C-:B--2---:R-:W-:Y:S02]  /*65f0*/  @P1 IMAD.IADD R0, R81, 0x1, R4.reuse ;  /* 0x0000000151001824 */ /* 0x104fe400078e0204 */
[----:B------:R-:W-:Y:S01]  /*6600*/  @P1 IMAD.IADD R3, R80, 0x1, R4 ;  /* 0x0000000150031824 */ /* 0x000fe200078e0204 */
[----:B------:R-:W-:Y:S06]  /*6610*/  @P0 BRA `(.L_x_104) ;  /* 0x00000000000c0947 */ /* 0x000fec0003800000 */
[----:B------:R-:W-:Y:S04]  /*6620*/  SHF.L.U32 R83, R83, 0x1f, RZ ;  /* 0x0000001f53537819 */ /* 0x000fe800000006ff */
[----:B------:R-:W1:Y:S02]  /*6630*/  SYNCS.PHASECHK.TRANS64.TRYWAIT P0, [R2+URZ+0x60], R83 ;  /* 0x00006053020075a7 */ /* 0x000e6400080011ff */
[----:B-1----:R-:W-:Y:S05]  /*6640*/  @!P0 BRA `(.L_x_105) ;  /* 0x0000001400288947 */ /* 0x002fea0003800000 */
.L_x_104:
[----:B------:R-:W-:Y:S05]  /*6650*/  BSYNC B0 ;  /* 0x0000000000007941 */ /* 0x000fea0003800000 */
.L_x_103:
[----:B------:R-:W-:Y:S11]  /*6660*/  ISETP.NE.AND P0, PT, R86, RZ, PT ;  /* 0x000000ff5600720c */ /* 0x000ff60003f05270 */
[----:B------:R-:W-:Y:S02]  /*6670*/  @!UPT UIADD3 URZ, UPT, UPT, URZ, URZ, URZ ;  /* 0x000000fffffff290 */ /* 0x000fe4000fffe0ff */
[----:B-1----:R-:W-:Y:S01]  /*6680*/  @P0 IADD3 R2, PT, PT, R80, R0, RZ ;  /* 0x0000000050020210 */ /* 0x002fe20007ffe0ff */
[----:B------:R-:W-:Y:S05]  /*6690*/  @P0 WARPSYNC.ALL ;  /* 0x0000000000000948 */ /* 0x000fea0003800000 */
[----:B------:R3:W4:Y:S04]  /*66a0*/  @P0 LDSM.16.M88.4 R40, [R4+0x400] ;  /* 0x000400000428083b */ /* 0x0007280000000200 */
[----:B------:R3:W1:Y:S04]  /*66b0*/  @P0 LDSM.16.M88.4 R44, [R3+0x400] ;  /* 0x00040000032c083b */ /* 0x0006680000000200 */
[----:B------:R3:W2:Y:S04]  /*66c0*/  @P0 LDSM.16.M88.4 R48, [R0+0x400] ;  /* 0x000400000030083b */ /* 0x0006a80000000200 */
[----:B------:R3:W1:Y:S02]  /*66d0*/  @P0 LDSM.16.M88.4 R52, [R2+0x400] ;  /* 0x000400000234083b */ /* 0x0006640000000200 */
.L_x_102:
[----:B------:R-:W-:Y:S05]  /*66e0*/  BSYNC B1 ;  /* 0x0000000000017941 */ /* 0x000fea0003800000 */
.L_x_101:
[----:B-123--:R-:W-:Y:S05]  /*66f0*/  VIADD R0, R34, 0x20 ;  /* 0x0000002022007836 */ /* 0x00efea0000000000 */
[----:B------:R-:W-:Y:S04]  /*6700*/  SHF.R.U32.HI R0, RZ, 0x15, R0 ;  /* 0x00000015ff007819 */ /* 0x000fe80000011600 */
[----:B------:R-:W-:Y:S11]  /*6710*/  LOP3.LUT P0, RZ, R0, 0x3, R69, 0x48, !PT ;  /* 0x0000000300ff7812 */ /* 0x000ff60007804845 */
[----:B------:R-:W-:Y:S02]  /*6720*/  @!UPT UIADD3 URZ, UPT, UPT, URZ, URZ, URZ ;  /* 0x000000fffffff290 */ /* 0x000fe4000fffe0ff */
[----:B------:R-:W-:Y:S05]  /*6730*/  @!P0 BRA `(.L_x_106) ;  /* 0x0000000000408947 */ /* 0x000fea0003800000 */
[----:B------:R-:W1:Y:S01]  /*6740*/  LDCU.64 UR8, c[0x4][0x70] ;  /* 0x01000e00ff0877ac */ /* 0x000e620008000a00 */
[----:B------:R-:W-:Y:S01]  /*6750*/  MOV R3, 0x0 ;  /* 0x0000000000037802 */ /* 0x000fe20000000f00 */
[----:B------:R-:W-:Y:S02]  /*6760*/  HFMA2 R12, -RZ, RZ, 0, 5.9604644775390625e-08 ;  /* 0x00000001ff0c7431 */ /* 0x000fe400000001ff */
[----:B------:R-:W-:Y:S02]  /*6770*/  IMAD.MOV.U32 R8, RZ, RZ, 0x192 ;  /* 0x00000192ff087424 */ /* 0x000fe400078e00ff */
[----:B------:R-:W-:Y:S01]  /*6780*/  IMAD.MOV.U32 R13, RZ, RZ, RZ ;  /* 0x000000ffff0d7224 */ /* 0x000fe200078e00ff */
[----:B------:R-:W2:Y:S01]  /*6790*/  LDCU.64 UR6, c[0x4][0x78] ;  /* 0x01000f00ff0677ac */ /* 0x000ea20008000a00 */
[----:B------:R-:W3:Y:S01]  /*67a0*/  LDC.64 R2, c[0x4][R3] ;  /* 0x0100000003027b82 */ /* 0x000ee20000000a00 */
[----:B------:R-:W5:Y:S01]  /*67b0*/  LDCU.64 UR4, c[0x4][0x10] ;  /* 0x01000200ff0477ac */ /* 0x000f620008000a00 */
[----:B-1----:R-:W-:Y:S01]  /*67c0*/  MOV R5, UR9 ;  /* 0x0000000900057c02 */ /* 0x002fe20008000f00 */
[----:B------:R-:W-:Y:S01]  /*67d0*/  IMAD.U32 R4, RZ, RZ, UR8 ;  /* 0x00000008ff047e24 */ /* 0x000fe2000f8e00ff */
[----:B--2---:R-:W-:Y:S01]  /*67e0*/  MOV R7, UR7 ;  /* 0x0000000700077c02 */ /* 0x004fe20008000f00 */
[----:B------:R-:W-:Y:S01]  /*67f0*/  IMAD.U32 R6, RZ, RZ, UR6 ;  /* 0x00000006ff067e24 */ /* 0x000fe2000f8e00ff */
[----:B-----5:R-:W-:Y:S01]  /*6800*/  MOV R11, UR5 ;  /* 0x00000005000b7c02 */ /* 0x020fe20008000f00 */
[----:B------:R-:W-:Y:S02]  /*6810*/  IMAD.U32 R10, RZ, RZ, UR4 ;  /* 0x00000004ff0a7e24 */ /* 0x000fe4000f8e00ff */
[----:B------:R-:W-:Y:S07]  /*6820*/  LEPC R20, `(.L_x_106) ;  /* 0x000000001014794e */ /* 0x000fee0000000000 */
[----:B---34-:R-:W-:Y:S05]  /*6830*/  CALL.ABS.NOINC R2 ;  /* 0x0000000002007343 */ /* 0x018fea0003c00000 */
.L_x_106:
[----:B------:R-:W-:Y:S01]  /*6840*/  ISETP.NE.AND P0, PT, R75, RZ, PT ;  /* 0x000000ff4b00720c */ /* 0x000fe20003f05270 */
[----:B------:R-:W-:Y:S05]  /*6850*/  WARPSYNC.ALL ;  /* 0x0000000000007948 */ /* 0x000fea0003800000 */
[----:B------:R-:W-:Y:S01]  /*6860*/  R2UR UR4, R34 ;  /* 0x00000000220472ca */ /* 0x000fe200000e0000 */
[----:B------:R-:W-:Y:S01]  /*6870*/  BSSY.RECONVERGENT B0, `(.L_x_107) ;  /* 0x0000042000007945 */ /* 0x000fe20003800200 */
[----:B------:R-:W-:Y:S11]  /*6880*/  R2UR UR5, R82 ;  /* 0x00000000520572ca */ /* 0x000ff600000e0000 */
[----:B------:R-:W1:Y:S01]  /*6890*/  LDTM.16dp128bit.x8 R4, tmem[UR4+0x20] ;  /* 0x00002004000479ee */ /* 0x000e620008180000 */
[----:B------:R-:W-:Y:S01]  /*68a0*/  NOP ;  /* 0x0000000000007918 */ /* 0x000fe20000000000 */
[----:B------:R-:W-:Y:S04]  /*68b0*/  UIADD3 UR5, UPT, UPT, UR5, 0xe0, URZ ;  /* 0x000000e005057890 */ /* 0x000fe8000fffe0ff */
[----:B------:R-:W-:Y:S09]  /*68c0*/  UPRMT UR5, UR37, 0x654, UR5 ;  /* 0x0000065425057896 */ /* 0x000ff20008000005 */
[----:B-1----:R-:W-:Y:S01]  /*68d0*/  SYNCS.ARRIVE.TRANS64.RED.A1T0 RZ, [UR5], RZ ;  /* 0x000000ffffff79a7 */ /* 0x002fe20008100405 */
[C---:B------:R-:W-:Y:S01]  /*68e0*/  FMUL R0, R33.reuse, R4 ;  /* 0x0000000421007220 */ /* 0x040fe20000400000 */
[C---:B------:R-:W-:Y:S01]  /*68f0*/  FMUL R2, R33.reuse, R5 ;  /* 0x0000000521027220 */ /* 0x040fe20000400000 */
[C---:B------:R-:W-:Y:S01]  /*6900*/  FMUL R3, R33.reuse, R6 ;  /* 0x0000000621037220 */ /* 0x040fe20000400000 */
[----:B------:R-:W-:Y:S01]  /*6910*/  FMUL R7, R33, R7 ;  /* 0x0000000721077220 */ /* 0x000fe20000400000 */
[----:B----4-:R-:W-:Y:S01]  /*6920*/  FFMA R36, R35, R40, R0 ;  /* 0x0000002823247223 */ /* 0x010fe20000000000 */
[----:B------:R-:W-:Y:S01]  /*6930*/  MOV R0, UR43 ;  /* 0x0000002b00007c02 */ /* 0x000fe20008000f00 */
[----:B------:R-:W-:Y:S01]  /*6940*/  FMUL R4, R33, R8 ;  /* 0x0000000821047220 */ /* 0x000fe20000400000 */
[----:B------:R-:W-:Y:S01]  /*6950*/  FFMA R37, R35, R41, R2 ;  /* 0x0000002923257223 */ /* 0x000fe20000000002 */
[----:B------:R-:W-:Y:S01]  /*6960*/  FMUL R5, R33, R9 ;  /* 0x0000000921057220 */ /* 0x000fe20000400000 */
[----:B------:R-:W-:Y:S01]  /*6970*/  LEA R0, R0, R68, 0xb ;  /* 0x0000004400007211 */ /* 0x000fe200078e58ff */
[----:B------:R-:W-:Y:S01]  /*6980*/  FFMA R38, R35, R42, R3 ;  /* 0x0000002a23267223 */ /* 0x000fe20000000003 */
[----:B------:R-:W-:Y:S01]  /*6990*/  FMUL R6, R33, R10 ;  /* 0x0000000a21067220 */ /* 0x000fe20000400000 */
[----:B------:R-:W-:Y:S01]  /*69a0*/  FFMA R39, R35, R43, R7 ;  /* 0x0000002b23277223 */ /* 0x000fe20000000007 */
[----:B------:R-:W-:Y:S01]  /*69b0*/  LEA R0, R0, UR48, 0x2 ;  /* 0x0000003000007c11 */ /* 0x000fe2000f8e10ff */
[----:B------:R-:W-:Y:S01]  /*69c0*/  FMUL R11, R33, R11 ;  /* 0x0000000b210b7220 */ /* 0x000fe20000400000 */
[----:B------:R-:W-:Y:S01]  /*69d0*/  FFMA R4, R35, R44, R4 ;  /* 0x0000002c23047223 */ /* 0x000fe20000000004 */
[----:B------:R-:W-:Y:S01]  /*69e0*/  FMUL R8, R33, R12 ;  /* 0x0000000c21087220 */ /* 0x000fe20000400000 */
[----:B------:R-:W-:Y:S01]  /*69f0*/  FFMA R5, R35, R45, R5 ;  /* 0x0000002d23057223 */ /* 0x000fe20000000005 */
[----:B------:R1:W-:Y:S01]  /*6a00*/  STSM.16.M88.4 [R0+0x400], R36 ;  /* 0x0004002400007844 */ /* 0x0003e20000000200 */
[----:B------:R-:W-:Y:S01]  /*6a10*/  FMUL R9, R33, R13 ;  /* 0x0000000d21097220 */ /* 0x000fe20000400000 */
[----:B------:R-:W-:Y:S01]  /*6a20*/  FFMA R6, R35, R46, R6 ;  /* 0x0000002e23067223 */ /* 0x000fe20000000006 */
[----:B------:R-:W-:Y:S01]  /*6a30*/  FMUL R10, R33, R14 ;  /* 0x0000000e210a7220 */ /* 0x000fe20000400000 */
[----:B------:R-:W-:Y:S01]  /*6a40*/  FFMA R7, R35, R47, R11 ;  /* 0x0000002f23077223 */ /* 0x000fe2000000000b */
[C---:B------:R-:W-:Y:S01]  /*6a50*/  IADD3 R2, PT, PT, R80.reuse, 0x400, R0 ;  /* 0x0000040050027810 */ /* 0x040fe20007ffe000 */
[----:B------:R-:W-:Y:S01]  /*6a60*/  FMUL R15, R33, R15 ;  /* 0x0000000f210f7220 */ /* 0x000fe20000400000 */
[----:B------:R-:W-:Y:S01]  /*6a70*/  FFMA R8, R35, R48, R8 ;  /* 0x0000003023087223 */ /* 0x000fe20000000008 */
[----:B------:R-:W-:Y:S01]  /*6a80*/  FMUL R12, R33, R16 ;  /* 0x00000010210c7220 */ /* 0x000fe20000400000 */
[----:B------:R-:W-:Y:S01]  /*6a90*/  FFMA R9, R35, R49, R9 ;  /* 0x0000003123097223 */ /* 0x000fe20000000009 */
[----:B------:R1:W-:Y:S01]  /*6aa0*/  STSM.16.M88.4 [R2], R4 ;  /* 0x0000000402007844 */ /* 0x0003e20000000200 */
[----:B------:R-:W-:Y:S01]  /*6ab0*/  FMUL R13, R33, R17 ;  /* 0x00000011210d7220 */ /* 0x000fe20000400000 */
[----:B------:R-:W-:Y:S01]  /*6ac0*/  FFMA R10, R35, R50, R10 ;  /* 0x00000032230a7223 */ /* 0x000fe2000000000a */
[----:B------:R-:W-:Y:S01]  /*6ad0*/  FMUL R14, R33, R18 ;  /* 0x00000012210e7220 */ /* 0x000fe20000400000 */
[----:B------:R-:W-:Y:S01]  /*6ae0*/  FFMA R11, R35, R51, R15 ;  /* 0x00000033230b7223 */ /* 0x000fe2000000000f */
[----:B------:R-:W-:Y:S01]  /*6af0*/  IADD3 R81, PT, PT, R81, 0x400, R0 ;  /* 0x0000040051517810 */ /* 0x000fe20007ffe000 */
[----:B------:R-:W-:Y:S01]  /*6b00*/  FMUL R19, R33, R19 ;  /* 0x0000001321137220 */ /* 0x000fe20000400000 */
[C---:B------:R-:W-:Y:S01]  /*6b10*/  FFMA R12, R35.reuse, R52, R12 ;  /* 0x00000034230c7223 */ /* 0x040fe2000000000c */
[C---:B------:R-:W-:Y:S01]  /*6b20*/  FFMA R13, R35.reuse, R53, R13 ;  /* 0x00000035230d7223 */ /* 0x040fe2000000000d */
[C---:B------:R-:W-:Y:S01]  /*6b30*/  FFMA R14, R35.reuse, R54, R14 ;  /* 0x00000036230e7223 */ /* 0x040fe2000000000e */
[----:B------:R1:W-:Y:S01]  /*6b40*/  STSM.16.M88.4 [R81], R8 ;  /* 0x0000000851007844 */ /* 0x0003e20000000200 */
[----:B------:R-:W-:Y:S01]  /*6b50*/  FFMA R15, R35, R55, R19 ;  /* 0x00000037230f7223 */ /* 0x000fe20000000013 */
[----:B------:R-:W-:Y:S05]  /*6b60*/  IADD3 R80, PT, PT, R80, R81, RZ ;  /* 0x0000005150507210 */ /* 0x000fea0007ffe0ff */
        /* <DEDUP_REMOVED lines=11> */
[----:B------:R-:W-:Y:S02]  /*6c20*/  UIADD3 UR5, UPT, UPT, UR41, 0x20, URZ ;  /* 0x0000002029057890 */ /* 0x000fe4000fffe0ff */
[----:B------:R-:W-:Y:S02]  /*6c30*/  UIADD3 UR4, UPT, UPT, UR10, 0x400, URZ ;  /* 0x000004000a047890 */ /* 0x000fe4000fffe0ff */
[----:B------:R-:W-:Y:S01]  /*6c40*/  UIADD3.X UR9, UPT, UPT, URZ, UR55, URZ, UP0, !UPT ;  /* 0x00000037ff097290 */ /* 0x000fe200087fe4ff */
[----:B------:R-:W-:Y:S01]  /*6c50*/  UMOV UR6, UR42 ;  /* 0x0000002a00067c82 */ /* 0x000fe20008000000 */
[----:B------:R-:W-:Y:S07]  /*6c60*/  UMOV UR7, UR36 ;  /* 0x0000002400077c82 */ /* 0x000fee0008000000 */
[----:B------:R2:W-:Y:S02]  /*6c70*/  UTMASTG.3D [UR4], [UR8] ;  /* 0x00000004080073b5 */ /* 0x0005e40008010000 */
[----:B--2---:R0:W-:Y:S02]  /*6c80*/  UTMACMDFLUSH ;  /* 0x00000000000079b7 */ /* 0x0041e40000000000 */
.L_x_108:
[----:B------:R-:W-:Y:S05]  /*6c90*/  BSYNC.RECONVERGENT B0 ;  /* 0x0000000000007941 */ /* 0x000fea0003800200 */
.L_x_107:
[----:B------:R-:W-:Y:S01]  /*6ca0*/  UIADD3 UR43, UPT, UPT, UR43, 0x1, URZ ;  /* 0x000000012b2b7890 */ /* 0x000fe2000fffe0ff */
[----:B------:R-:W-:Y:S03]  /*6cb0*/  BSSY.RECONVERGENT B0, `(.L_x_109) ;  /* 0x0000008000007945 */ /* 0x000fe60003800200 */
[----:B------:R-:W-:Y:S04]  /*6cc0*/  UISETP.NE.AND UP0, UPT, UR43, 0x3, UPT ;  /* 0x000000032b00788c */ /* 0x000fe8000bf05270 */
[----:B------:R-:W-:Y:S02]  /*6cd0*/  UISETP.EQ.XOR UP1, UPT, UR40, 0x3, !UP0 ;  /* 0x000000032800788c */ /* 0x000fe4000c722a70 */
[----:B------:R-:W-:Y:S02]  /*6ce0*/  USEL UR56, UR43, URZ, UP0 ;  /* 0x000000ff2b387287 */ /* 0x000fe40008000000 */
[----:B------:R-:W-:Y:S04]  /*6cf0*/  USEL UR4, URZ, 0x1, !UP1 ;  /* 0x00000001ff047887 */ /* 0x000fe8000c800000 */
[----:B------:R-:W-:Y:S01]  /*6d00*/  ULOP3.LUT UR51, UR51, UR4, URZ, 0x3c, !UPT ;  /* 0x0000000433337292 */ /* 0x000fe2000f8e3cff */
[----:B------:R-:W-:Y:S11]  /*6d10*/  @P0 BRA `(.L_x_110) ;  /* 0x0000000000040947 */ /* 0x000ff60003800000 */
[----:B------:R-:W-:Y:S04]  /*6d20*/  DEPBAR.LE SB0, 0x1 ;  /* 0x000080400000791a */ /* 0x000fe80000000000 */
.L_x_110:
[----:B------:R-:W-:Y:S05]  /*6d30*/  BSYNC.RECONVERGENT B0 ;  /* 0x0000000000007941 */ /* 0x000fea0003800200 */
.L_x_109:
[----:B------:R-:W-:Y:S01]  /*6d40*/  BAR.SYNC.DEFER_BLOCKING 0x1, 0x80 ;  /* 0x0042000000007b1d */ /* 0x000fe20000010000 */
[----:B------:R-:W-:Y:S01]  /*6d50*/  UISETP.NE.AND UP0, UPT, UR50, -0x2, UPT ;  /* 0xfffffffe3200788c */ /* 0x000fe2000bf05270 */
[----:B------:R-:W-:Y:S08]  /*6d60*/  IADD3 R31, PT, PT, R31, 0x1, RZ ;  /* 0x000000011f1f7810 */ /* 0x000ff00007ffe0ff */
[----:B------:R-:W-:Y:S05]  /*6d70*/  BRA.U !UP0, `(.L_x_111) ;  /* 0x0000000108287547 */ /* 0x000fea000b800000 */
[----:B------:R-:W-:Y:S01]  /*6d80*/  ISETP.NE.AND P0, PT, R79, RZ, PT ;  /* 0x000000ff4f00720c */ /* 0x000fe20003f05270 */
[----:B-1----:R-:W-:Y:S01]  /*6d90*/  IMAD.U32 R2, RZ, RZ, UR49 ;  /* 0x00000031ff027e24 */ /* 0x002fe2000f8e00ff */
[----:B------:R-:W-:Y:S01]  /*6da0*/  UIADD3 UR49, UPT, UPT, UR49, 0x1, URZ ;  /* 0x0000000131317890 */ /* 0x000fe2000fffe0ff */
[----:B------:R-:W-:Y:S03]  /*6db0*/  IMAD.U32 R0, RZ, RZ, UR37 ;  /* 0x00000025ff007e24 */ /* 0x000fe6000f8e00ff */
[----:B------:R-:W-:Y:S04]  /*6dc0*/  UISETP.NE.AND UP0, UPT, UR49, 0x3, UPT ;  /* 0x000000033100788c */ /* 0x000fe8000bf05270 */
[----:B------:R-:W-:Y:S03]  /*6dd0*/  USEL UR49, UR49, URZ, UP0 ;  /* 0x000000ff31317287 */ /* 0x000fe60008000000 */
[----:B------:R-:W-:Y:S05]  /*6de0*/  @P0 LEA R2, R2, UR48, 0x3 ;  /* 0x0000003002020c11 */ /* 0x000fea000f8e18ff */
[----:B------:R-:W-:Y:S05]  /*6df0*/  @P0 VIADD R2, R2, 0x78 ;  /* 0x0000007802020836 */ /* 0x000fea0000000000 */
[----:B------:R-:W-:Y:S04]  /*6e00*/  @P0 PRMT R0, R0, 0x654, R2 ;  /* 0x0000065400000816 */ /* 0x000fe80000000002 */
[----:B------:R2:W-:Y:S03]  /*6e10*/  @P0 SYNCS.ARRIVE.TRANS64.RED.A1T0 RZ, [R0+URZ], RZ ;  /* 0x000000ff00ff09a7 */ /* 0x0005e600081004ff */
.L_x_111:
[----:B------:R-:W-:Y:S01]  /*6e20*/  ISETP.NE.AND P2, PT, R76, RZ, PT ;  /* 0x000000ff4c00720c */ /* 0x000fe20003f45270 */
[----:B------:R-:W-:Y:S01]  /*6e30*/  UIADD3 UR50, UPT, UPT, UR50, 0x2, URZ ;  /* 0x0000000232327890 */ /* 0x000fe2000fffe0ff */
[----:B------:R-:W-:Y:S01]  /*6e40*/  ISETP.NE.AND P0, PT, R78, 0x2, PT ;  /* 0x000000024e00780c */ /* 0x000fe20003f05270 */
[----:B-1----:R-:W-:Y:S01]  /*6e50*/  IMAD.IADD R14, R29, 0x1, R62 ;  /* 0x000000011d0e7824 */ /* 0x002fe200078e023e */
[----:B------:R-:W-:Y:S01]  /*6e60*/  ISETP.NE.AND P1, PT, R31, 0x4, PT ;  /* 0x000000041f00780c */ /* 0x000fe20003f25270 */
[----:B------:R-:W-:Y:S01]  /*6e70*/  IMAD.IADD R15, R30, 0x1, R63 ;  /* 0x000000011e0f7824 */ /* 0x000fe200078e023f */
[----:B------:R-:W-:Y:S02]  /*6e80*/  SEL R2, RZ, 0x1, P0 ;  /* 0x00000001ff027807 */ /* 0x000fe40000000000 */
[----:B--2---:R-:W-:Y:S02]  /*6e90*/  SEL R0, RZ, 0x1, P1 ;  /* 0x00000001ff007807 */ /* 0x004fe40000800000 */
[----:B------:R-:W-:Y:S02]  /*6ea0*/  LOP3.LUT R71, R71, R2, RZ, 0x3c, !PT ;  /* 0x0000000247477212 */ /* 0x000fe400078e3cff */
[----:B------:R-:W-:Y:S02]  /*6eb0*/  LOP3.LUT R72, R72, R0, RZ, 0x3c, !PT ;  /* 0x0000000048487212 */ /* 0x000fe400078e3cff */
[----:B------:R-:W-:Y:S02]  /*6ec0*/  @P2 R2UR UR36, R70 ;  /* 0x00000000462422ca */ /* 0x000fe400000e0000 */
[----:B------:R-:W-:Y:S02]  /*6ed0*/  SEL R78, R78, RZ, P0 ;  /* 0x000000ff4e4e7207 */ /* 0x000fe40000000000 */
[----:B------:R-:W-:Y:S01]  /*6ee0*/  SEL R31, R31, RZ, P1 ;  /* 0x000000ff1f1f7207 */ /* 0x000fe20000800000 */
[----:B------:R-:W-:Y:S10]  /*6ef0*/  @P2 BRA `(.L_x_112) ;  /* 0xffffffe000342947 */ /* 0x000ff4000383ffff */
[----:B------:R-:W-:-:S09]  /*6f00*/  UISETP.NE.AND UP0, UPT, UR53, URZ, UPT ;  /* 0x000000ff3500728c */ /* 0x000fd2000bf05270 */
[----:B------:R-:W-:Y:S05]  /*6f10*/  BRA.U !UP0, `(.L_x_113) ;  /* 0x0000000108487547 */ /* 0x000fea000b800000 */
[----:B------:R-:W1:Y:S02]  /*6f20*/  LDCU.64 UR4, c[0x0][0x890] ;  /* 0x00011200ff0477ac */ /* 0x000e640008000a00 */
[----:B-1----:R-:W-:-:S04]  /*6f30*/  UISETP.NE.U32.AND UP0, UPT, UR4, URZ, UPT ;  /* 0x000000ff0400728c */ /* 0x002fc8000bf05070 */
[----:B------:R-:W-:-:S09]  /*6f40*/  UISETP.NE.AND.EX UP0, UPT, UR5, URZ, UPT, UP0 ;  /* 0x000000ff0500728c */ /* 0x000fd2000bf05300 */
[----:B------:R-:W-:Y:S05]  /*6f50*/  BRA.U UP0, `(.L_x_114) ;  /* 0x00000001000c7547 */ /* 0x000fea000b800000 */
[----:B------:R-:W-:-:S13]  /*6f60*/  FSETP.NEU.AND P0, PT, R35, RZ, PT ;  /* 0x000000ff2300720b */ /* 0x000fda0003f0d000 */
[----:B------:R-:W-:Y:S05]  /*6f70*/  @!P0 EXIT ;  /* 0x000000000000894d */ /* 0x000fea0003800000 */
[----:B------:R-:W-:Y:S05]  /*6f80*/  BRA `(.L_x_113) ;  /* 0x00000000002c7947 */ /* 0x000fea0003800000 */
.L_x_114:
[----:B------:R-:W-:Y:S01]  /*6f90*/  ISETP.NE.AND P0, PT, R77, RZ, PT ;  /* 0x000000ff4d00720c */ /* 0x000fe20003f05270 */
[----:B------:R-:W-:-:S12]  /*6fa0*/  BSSY.RECONVERGENT B0, `(.L_x_113) ;  /* 0x0000009000007945 */ /* 0x000fd80003800200 */
[----:B------:R-:W-:Y:S05]  /*6fb0*/  @P0 BRA `(.L_x_115) ;  /* 0x0000000000140947 */ /* 0x000fea0003800000 */
[----:B------:R-:W1:Y:S02]  /*6fc0*/  LDCU.64 UR4, c[0x0][0x888] ;  /* 0x00011100ff0477ac */ /* 0x000e640008000a00 */
[----:B-1----:R-:W-:-:S04]  /*6fd0*/  ISETP.NE.U32.AND P0, PT, RZ, UR4, PT ;  /* 0x00000004ff007c0c */ /* 0x002fc8000bf05070 */
[----:B------:R-:W-:-:S13]  /*6fe0*/  ISETP.NE.AND.EX P0, PT, RZ, UR5, PT, P0 ;  /* 0x00000005ff007c0c */ /* 0x000fda000bf05300 */
[----:B------:R-:W-:Y:S05]  /*6ff0*/  @!P0 EXIT ;  /* 0x000000000000894d */ /* 0x000fea0003800000 */
[----:B------:R-:W-:Y:S05]  /*7000*/  BRA `(.L_x_116) ;  /* 0x0000000000087947 */ /* 0x000fea0003800000 */
.L_x_115:
[----:B------:R-:W-:-:S13]  /*7010*/  FSETP.NEU.AND P0, PT, R35, RZ, PT ;  /* 0x000000ff2300720b */ /* 0x000fda0003f0d000 */
[----:B------:R-:W-:Y:S05]  /*7020*/  @!P0 EXIT ;  /* 0x000000000000894d */ /* 0x000fea0003800000 */
.L_x_116:
[----:B------:R-:W-:Y:S05]  /*7030*/  BSYNC.RECONVERGENT B0 ;  /* 0x0000000000007941 */ /* 0x000fea0003800200 */
.L_x_113:
[----:B------:R-:W-:Y:S01]  /*7040*/  ULEA UR4, UR49, UR48, 0x3 ;  /* 0x0000003031047291 */ /* 0x000fe2000f8e18ff */
[----:B------:R-:W-:-:S04]  /*7050*/  DEPBAR.LE SB0, 0x0 ;  /* 0x000080000000791a */ /* 0x000fc80000000000 */
[----:B------:R-:W-:-:S04]  /*7060*/  UIADD3 UR4, UPT, UPT, UR4, 0x78, URZ ;  /* 0x0000007804047890 */ /* 0x000fc8000fffe0ff */
[----:B------:R-:W-:-:S09]  /*7070*/  UPRMT UR4, UR37, 0x654, UR4 ;  /* 0x0000065425047896 */ /* 0x000fd20008000004 */
[----:B------:R-:W-:Y:S01]  /*7080*/  SYNCS.ARRIVE.TRANS64.RED.A1T0 RZ, [UR4], RZ ;  /* 0x000000ffffff79a7 */ /* 0x000fe20008100404 */
[----:B------:R-:W-:Y:S05]  /*7090*/  EXIT ;  /* 0x000000000000794d */ /* 0x000fea0003800000 */
.L_x_19:
[----:B--2---:R2:W1:Y:S02]  /*70a0*/  SYNCS.PHASECHK.TRANS64.TRYWAIT P0, [R2+URZ+0x110], R3 ;  /* 0x00011003020075a7 */ /* 0x00446400080011ff */
[----:B-1----:R-:W-:Y:S05]  /*70b0*/  @!P0 NANOSLEEP.SYNCS 0x989680 ;  /* 0x009896800000895d */ /* 0x002fea0003900000 */
[----:B------:R-:W1:Y:S02]  /*70c0*/  @!P0 SYNCS.PHASECHK.TRANS64 P0, [R2+URZ+0x110], R3 ;  /* 0x00011003020085a7 */ /* 0x000e6400080010ff */
[----:B-1----:R-:W-:Y:S05]  /*70d0*/  @!P0 BRA `(.L_x_19) ;  /* 0xfffffffc00f08947 */ /* 0x002fea000383ffff */
[----:B------:R-:W-:Y:S05]  /*70e0*/  BRA `(.L_x_117) ;  /* 0xffffffa400447947 */ /* 0x000fea000383ffff */
.L_x_22:
[----:B-1----:R-:W-:-:S07]  /*70f0*/  MOV R2, UR33 ;  /* 0x0000002100027c02 */ /* 0x002fce0008000f00 */
.L_x_118:
[----:B-1----:R1:W2:Y:S02]  /*7100*/  SYNCS.PHASECHK.TRANS64.TRYWAIT P0, [R2+URZ+0x30], R4 ;  /* 0x00003004020075a7 */ /* 0x0022a400080011ff */
[----:B--2---:R-:W-:Y:S05]  /*7110*/  @!P0 NANOSLEEP.SYNCS 0x989680 ;  /* 0x009896800000895d */ /* 0x004fea0003900000 */
[----:B------:R-:W2:Y:S02]  /*7120*/  @!P0 SYNCS.PHASECHK.TRANS64 P0, [R2+URZ+0x30], R4 ;  /* 0x00003004020085a7 */ /* 0x000ea400080010ff */
[----:B--2---:R-:W-:Y:S05]  /*7130*/  @!P0 BRA `(.L_x_118) ;  /* 0xfffffffc00f08947 */ /* 0x004fea000383ffff */
[----:B------:R-:W-:Y:S05]  /*7140*/  BRA `(.L_x_21) ;  /* 0xffffffa400987947 */ /* 0x000fea000383ffff */
.L_x_28:
[----:B-1----:R-:W-:-:S07]  /*7150*/  MOV R2, UR33 ;  /* 0x0000002100027c02 */ /* 0x002fce0008000f00 */
.L_x_119:
[----:B-1----:R1:W2:Y:S02]  /*7160*/  SYNCS.PHASECHK.TRANS64.TRYWAIT P0, [R2+URZ+0x30], R4 ;  /* 0x00003004020075a7 */ /* 0x0022a400080011ff */
[----:B--2---:R-:W-:Y:S05]  /*7170*/  @!P0 NANOSLEEP.SYNCS 0x989680 ;  /* 0x009896800000895d */ /* 0x004fea0003900000 */
[----:B------:R-:W2:Y:S02]  /*7180*/  @!P0 SYNCS.PHASECHK.TRANS64 P0, [R2+URZ+0x30], R4 ;  /* 0x00003004020085a7 */ /* 0x000ea400080010ff */
[----:B--2---:R-:W-:Y:S05]  /*7190*/  @!P0 BRA `(.L_x_119) ;  /* 0xfffffffc00f08947 */ /* 0x004fea000383ffff */
[----:B------:R-:W-:Y:S05]  /*71a0*/  BRA `(.L_x_27) ;  /* 0xffffffa8006c7947 */ /* 0x000fea000383ffff */
.L_x_32:
[----:B-1----:R1:W2:Y:S02]  /*71b0*/  SYNCS.PHASECHK.TRANS64.TRYWAIT P0, [R2+URZ+0xa0], R3 ;  /* 0x0000a003020075a7 */ /* 0x0022a400080011ff */
[----:B--2---:R-:W-:Y:S05]  /*71c0*/  @!P0 NANOSLEEP.SYNCS 0x989680 ;  /* 0x009896800000895d */ /* 0x004fea0003900000 */
[----:B------:R-:W2:Y:S02]  /*71d0*/  @!P0 SYNCS.PHASECHK.TRANS64 P0, [R2+URZ+0xa0], R3 ;  /* 0x0000a003020085a7 */ /* 0x000ea400080010ff */
[----:B--2---:R-:W-:Y:S05]  /*71e0*/  @!P0 BRA `(.L_x_32) ;  /* 0xfffffffc00f08947 */ /* 0x004fea000383ffff */
[----:B------:R-:W-:Y:S05]  /*71f0*/  BRA `(.L_x_120) ;  /* 0xffffffac001c7947 */ /* 0x000fea000383ffff */
.L_x_36:
[----:B----4-:R-:W-:-:S07]  /*7200*/  MOV R0, UR5 ;  /* 0x0000000500007c02 */ /* 0x010fce0008000f00 */
.L_x_121:
[----:B-1----:R1:W2:Y:S02]  /*7210*/  SYNCS.PHASECHK.TRANS64.TRYWAIT P0, [R0+URZ], R2 ;  /* 0x00000002000075a7 */ /* 0x0022a400080011ff */
[----:B--2---:R-:W-:Y:S05]  /*7220*/  @!P0 NANOSLEEP.SYNCS 0x989680 ;  /* 0x009896800000895d */ /* 0x004fea0003900000 */
[----:B------:R-:W2:Y:S02]  /*7230*/  @!P0 SYNCS.PHASECHK.TRANS64 P0, [R0+URZ], R2 ;  /* 0x00000002000085a7 */ /* 0x000ea400080010ff */
[----:B--2---:R-:W-:Y:S05]  /*7240*/  @!P0 BRA `(.L_x_121) ;  /* 0xfffffffc00f08947 */ /* 0x004fea000383ffff */
[----:B------:R-:W-:Y:S05]  /*7250*/  BRA `(.L_x_122) ;  /* 0xffffffb0008c7947 */ /* 0x000fea000383ffff */
.L_x_37:
[----:B----4-:R-:W-:-:S07]  /*7260*/  MOV R0, UR5 ;  /* 0x0000000500007c02 */ /* 0x010fce0008000f00 */
.L_x_123:
[----:B-1----:R1:W2:Y:S02]  /*7270*/  SYNCS.PHASECHK.TRANS64.TRYWAIT P0, [R0+URZ], R3 ;  /* 0x00000003000075a7 */ /* 0x0022a400080011ff */
[----:B--2---:R-:W-:Y:S05]  /*7280*/  @!P0 NANOSLEEP.SYNCS 0x989680 ;  /* 0x009896800000895d */ /* 0x004fea0003900000 */
[----:B------:R-:W2:Y:S02]  /*7290*/  @!P0 SYNCS.PHASECHK.TRANS64 P0, [R0+URZ], R3 ;  /* 0x00000003000085a7 */ /* 0x000ea400080010ff */
[----:B--2---:R-:W-:Y:S05]  /*72a0*/  @!P0 BRA `(.L_x_123) ;  /* 0xfffffffc00f08947 */ /* 0x004fea000383ffff */
[----:B------:R-:W-:Y:S05]  /*72b0*/  BRA `(.L_x_124) ;  /* 0xffffffb000987947 */ /* 0x000fea000383ffff */
.L_x_38:
[----:B----4-:R-:W-:-:S07]  /*72c0*/  MOV R0, UR5 ;  /* 0x0000000500007c02 */ /* 0x010fce0008000f00 */
.L_x_125:
[----:B-1----:R1:W2:Y:S02]  /*72d0*/  SYNCS.PHASECHK.TRANS64.TRYWAIT P0, [R0+URZ], R3 ;  /* 0x00000003000075a7 */ /* 0x0022a400080011ff */
[----:B--2---:R-:W-:Y:S05]  /*72e0*/  @!P0 NANOSLEEP.SYNCS 0x989680 ;  /* 0x009896800000895d */ /* 0x004fea0003900000 */
[----:B------:R-:W2:Y:S02]  /*72f0*/  @!P0 SYNCS.PHASECHK.TRANS64 P0, [R0+URZ], R3 ;  /* 0x00000003000085a7 */ /* 0x000ea400080010ff */
[----:B--2---:R-:W-:Y:S05]  /*7300*/  @!P0 BRA `(.L_x_125) ;  /* 0xfffffffc00f08947 */ /* 0x004fea000383ffff */
[----:B------:R-:W-:Y:S05]  /*7310*/  BRA `(.L_x_126) ;  /* 0xffffffb000a47947 */ /* 0x000fea000383ffff */
.L_x_39:
[----:B----4-:R-:W-:-:S07]  /*7320*/  MOV R0, UR5 ;  /* 0x0000000500007c02 */ /* 0x010fce0008000f00 */
.L_x_127:
[----:B-1----:R1:W2:Y:S02]  /*7330*/  SYNCS.PHASECHK.TRANS64.TRYWAIT P0, [R0+URZ], R3 ;  /* 0x00000003000075a7 */ /* 0x0022a400080011ff */
[----:B--2---:R-:W-:Y:S05]  /*7340*/  @!P0 NANOSLEEP.SYNCS 0x989680 ;  /* 0x009896800000895d */ /* 0x004fea0003900000 */
[----:B------:R-:W2:Y:S02]  /*7350*/  @!P0 SYNCS.PHASECHK.TRANS64 P0, [R0+URZ], R3 ;  /* 0x00000003000085a7 */ /* 0x000ea400080010ff */
[----:B--2---:R-:W-:Y:S05]  /*7360*/  @!P0 BRA `(.L_x_127) ;  /* 0xfffffffc00f08947 */ /* 0x004fea000383ffff */
[----:B------:R-:W-:Y:S05]  /*7370*/  BRA `(.L_x_128) ;  /* 0xffffffb000b07947 */ /* 0x000fea000383ffff */
.L_x_40:
[----:B----4-:R-:W-:-:S07]  /*7380*/  MOV R0, UR5 ;  /* 0x0000000500007c02 */ /* 0x010fce0008000f00 */
.L_x_129:
[----:B-1----:R1:W2:Y:S02]  /*7390*/  SYNCS.PHASECHK.TRANS64.TRYWAIT P0, [R0+URZ], R3 ;  /* 0x00000003000075a7 */ /* 0x0022a400080011ff */
[----:B--2---:R-:W-:Y:S05]  /*73a0*/  @!P0 NANOSLEEP.SYNCS 0x989680 ;  /* 0x009896800000895d */ /* 0x004fea0003900000 */
[----:B------:R-:W2:Y:S02]  /*73b0*/  @!P0 SYNCS.PHASECHK.TRANS64 P0, [R0+URZ], R3 ;  /* 0x00000003000085a7 */ /* 0x000ea400080010ff */
[----:B--2---:R-:W-:Y:S05]  /*73c0*/  @!P0 BRA `(.L_x_129) ;  /* 0xfffffffc00f08947 */ /* 0x004fea000383ffff */
[----:B------:R-:W-:Y:S05]  /*73d0*/  BRA `(.L_x_130) ;  /* 0xffffffb000bc7947 */ /* 0x000fea000383ffff */
.L_x_43:
[----:B-1----:R1:W2:Y:S02]  /*73e0*/  SYNCS.PHASECHK.TRANS64.TRYWAIT P0, [R0+URZ+0x100], R4 ;  /* 0x00010004000075a7 */ /* 0x0022a400080011ff */
[----:B--2---:R-:W-:Y:S05]  /*73f0*/  @!P0 NANOSLEEP.SYNCS 0x989680 ;  /* 0x009896800000895d */ /* 0x004fea0003900000 */
[----:B------:R-:W2:Y:S02]  /*7400*/  @!P0 SYNCS.PHASECHK.TRANS64 P0, [R0+URZ+0x100], R4 ;  /* 0x00010004000085a7 */ /* 0x000ea400080010ff */
[----:B--2---:R-:W-:Y:S05]  /*7410*/  @!P0 BRA `(.L_x_43) ;  /* 0xfffffffc00f08947 */ /* 0x004fea000383ffff */
[----:B------:R-:W-:Y:S05]  /*7420*/  BRA `(.L_x_131) ;  /* 0xffffffb400187947 */ /* 0x000fea000383ffff */
.L_x_44:
[----:B------:R-:W-:-:S07]  /*7430*/  MOV R0, UR5 ;  /* 0x0000000500007c02 */ /* 0x000fce0008000f00 */
.L_x_132:
[----:B-1----:R1:W2:Y:S02]  /*7440*/  SYNCS.PHASECHK.TRANS64.TRYWAIT P0, [R0+URZ+0xb0], R5 ;  /* 0x0000b005000075a7 */ /* 0x0022a400080011ff */
[----:B--2---:R-:W-:Y:S05]  /*7450*/  @!P0 NANOSLEEP.SYNCS 0x989680 ;  /* 0x009896800000895d */ /* 0x004fea0003900000 */
[----:B------:R-:W2:Y:S02]  /*7460*/  @!P0 SYNCS.PHASECHK.TRANS64 P0, [R0+URZ+0xb0], R5 ;  /* 0x0000b005000085a7 */ /* 0x000ea400080010ff */
[----:B--2---:R-:W-:Y:S05]  /*7470*/  @!P0 BRA `(.L_x_132) ;  /* 0xfffffffc00f08947 */ /* 0x004fea000383ffff */
[----:B------:R-:W-:Y:S05]  /*7480*/  BRA `(.L_x_133) ;  /* 0xffffffb400287947 */ /* 0x000fea000383ffff */
.L_x_45:
[----:B-1----:R1:W2:Y:S02]  /*7490*/  SYNCS.PHASECHK.TRANS64.TRYWAIT P1, [R0+URZ+0xa0], R4 ;  /* 0x0000a004000075a7 */ /* 0x0022a400080211ff */
[----:B--2---:R-:W-:Y:S05]  /*74a0*/  @!P1 NANOSLEEP.SYNCS 0x989680 ;  /* 0x009896800000995d */ /* 0x004fea0003900000 */
[----:B------:R-:W2:Y:S02]  /*74b0*/  @!P1 SYNCS.PHASECHK.TRANS64 P1, [R0+URZ+0xa0], R4 ;  /* 0x0000a004000095a7 */ /* 0x000ea400080210ff */
[----:B--2---:R-:W-:Y:S05]  /*74c0*/  @!P1 BRA `(.L_x_45) ;  /* 0xfffffffc00f09947 */ /* 0x004fea000383ffff */
[----:B------:R-:W-:Y:S05]  /*74d0*/  BRA `(.L_x_134) ;  /* 0xffffffb400587947 */ /* 0x000fea000383ffff */
.L_x_48:
[----:B------:R-:W-:-:S07]  /*74e0*/  MOV R0, UR5 ;  /* 0x0000000500007c02 */ /* 0x000fce0008000f00 */
.L_x_135:
[----:B-1----:R1:W2:Y:S02]  /*74f0*/  SYNCS.PHASECHK.TRANS64.TRYWAIT P0, [R0+URZ+0xb0], R2 ;  /* 0x0000b002000075a7 */ /* 0x0022a400080011ff */
[----:B--2---:R-:W-:Y:S05]  /*7500*/  @!P0 NANOSLEEP.SYNCS 0x989680 ;  /* 0x009896800000895d */ /* 0x004fea0003900000 */
[----:B------:R-:W2:Y:S02]  /*7510*/  @!P0 SYNCS.PHASECHK.TRANS64 P0, [R0+URZ+0xb0], R2 ;  /* 0x0000b002000085a7 */ /* 0x000ea400080010ff */
[----:B--2---:R-:W-:Y:S05]  /*7520*/  @!P0 BRA `(.L_x_135) ;  /* 0xfffffffc00f08947 */ /* 0x004fea000383ffff */
[----:B------:R-:W-:Y:S05]  /*7530*/  BRA `(.L_x_47) ;  /* 0xffffffb400ac7947 */ /* 0x000fea000383ffff */
.L_x_55:
[----:B-1----:R1:W2:Y:S02]  /*7540*/  SYNCS.PHASECHK.TRANS64.TRYWAIT P1, [R0+URZ+0xa0], R2 ;  /* 0x0000a002000075a7 */ /* 0x0022a400080211ff */
[----:B--2---:R-:W-:Y:S05]  /*7550*/  @!P1 NANOSLEEP.SYNCS 0x989680 ;  /* 0x009896800000995d */ /* 0x004fea0003900000 */
[----:B------:R-:W2:Y:S02]  /*7560*/  @!P1 SYNCS.PHASECHK.TRANS64 P1, [R0+URZ+0xa0], R2 ;  /* 0x0000a002000095a7 */ /* 0x000ea400080210ff */
[----:B--2---:R-:W-:Y:S05]  /*7570*/  @!P1 BRA `(.L_x_55) ;  /* 0xfffffffc00f09947 */ /* 0x004fea000383ffff */
[----:B------:R-:W-:Y:S05]  /*7580*/  BRA `(.L_x_136) ;  /* 0xffffffbc003c7947 */ /* 0x000fea000383ffff */
.L_x_56:
[----:B------:R-:W-:-:S07]  /*7590*/  MOV R2, UR6 ;  /* 0x0000000600027c02 */ /* 0x000fce0008000f00 */
.L_x_137:
[----:B-1----:R1:W2:Y:S02]  /*75a0*/  SYNCS.PHASECHK.TRANS64.TRYWAIT P0, [R2+URZ+0xe0], R0 ;  /* 0x0000e000020075a7 */ /* 0x0022a400080011ff */
[----:B--2---:R-:W-:Y:S05]  /*75b0*/  @!P0 NANOSLEEP.SYNCS 0x989680 ;  /* 0x009896800000895d */ /* 0x004fea0003900000 */
[----:B------:R-:W2:Y:S02]  /*75c0*/  @!P0 SYNCS.PHASECHK.TRANS64 P0, [R2+URZ+0xe0], R0 ;  /* 0x0000e000020085a7 */ /* 0x000ea400080010ff */
[----:B--2---:R-:W-:Y:S05]  /*75d0*/  @!P0 BRA `(.L_x_137) ;  /* 0xfffffffc00f08947 */ /* 0x004fea000383ffff */
[----:B------:R-:W-:Y:S05]  /*75e0*/  BRA `(.L_x_138) ;  /* 0xffffffbc008c7947 */ /* 0x000fea000383ffff */
.L_x_59:
[----:B------:R-:W-:Y:S07]  /*75f0*/  MOV R0, UR11 ;  /* 0x0000000b00007c02 */ /* 0x000fee0008000f00 */
.L_x_139:
[----:B-1----:R1:W2:Y:S02]  /*7600*/  SYNCS.PHASECHK.TRANS64.TRYWAIT P0, [R0+URZ], R2 ;  /* 0x00000002000075a7 */ /* 0x0022a400080011ff */
[----:B--2---:R-:W-:Y:S05]  /*7610*/  @!P0 NANOSLEEP.SYNCS 0x989680 ;  /* 0x009896800000895d */ /* 0x004fea0003900000 */
[----:B------:R-:W2:Y:S02]  /*7620*/  @!P0 SYNCS.PHASECHK.TRANS64 P0, [R0+URZ], R2 ;  /* 0x00000002000085a7 */ /* 0x000ea400080010ff */
[----:B--2---:R-:W-:Y:S05]  /*7630*/  @!P0 BRA `(.L_x_139) ;  /* 0xfffffffc00f08947 */ /* 0x004fea000383ffff */
[----:B------:R-:W-:Y:S05]  /*7640*/  BRA `(.L_x_58) ;  /* 0xffffffbc00a87947 */ /* 0x000fea000383ffff */
.L_x_62:
[----:B------:R-:W-:-:S07]  /*7650*/  MOV R0, UR6 ;  /* 0x0000000600007c02 */ /* 0x000fce0008000f00 */
.L_x_140:
[----:B--2---:R2:W4:Y:S02]  /*7660*/  SYNCS.PHASECHK.TRANS64.TRYWAIT P0, [R0+URZ], R2 ;  /* 0x00000002000075a7 */ /* 0x00452400080011ff */
[----:B----4-:R-:W-:Y:S05]  /*7670*/  @!P0 NANOSLEEP.SYNCS 0x989680 ;  /* 0x009896800000895d */ /* 0x010fea0003900000 */
[----:B------:R-:W4:Y:S02]  /*7680*/  @!P0 SYNCS.PHASECHK.TRANS64 P0, [R0+URZ], R2 ;  /* 0x00000002000085a7 */ /* 0x000f2400080010ff */
[----:B----4-:R-:W-:Y:S05]  /*7690*/  @!P0 BRA `(.L_x_140) ;  /* 0xfffffffc00f08947 */ /* 0x010fea000383ffff */
[----:B------:R-:W-:Y:S05]  /*76a0*/  BRA `(.L_x_141) ;  /* 0xffffffc000d47947 */ /* 0x000fea000383ffff */
.L_x_63:
[----:B------:R-:W-:-:S07]  /*76b0*/  MOV R0, UR6 ;  /* 0x0000000600007c02 */ /* 0x000fce0008000f00 */
.L_x_142:
[----:B-1----:R1:W2:Y:S02]  /*76c0*/  SYNCS.PHASECHK.TRANS64.TRYWAIT P0, [R0+URZ], R3 ;  /* 0x00000003000075a7 */ /* 0x0022a400080011ff */
[----:B--2---:R-:W-:Y:S05]  /*76d0*/  @!P0 NANOSLEEP.SYNCS 0x989680 ;  /* 0x009896800000895d */ /* 0x004fea0003900000 */
[----:B------:R-:W2:Y:S02]  /*76e0*/  @!P0 SYNCS.PHASECHK.TRANS64 P0, [R0+URZ], R3 ;  /* 0x00000003000085a7 */ /* 0x000ea400080010ff */
[----:B--2---:R-:W-:Y:S05]  /*76f0*/  @!P0 BRA `(.L_x_142) ;  /* 0xfffffffc00f08947 */ /* 0x004fea000383ffff */
[----:B------:R-:W-:Y:S05]  /*7700*/  BRA `(.L_x_143) ;  /* 0xffffffc000e07947 */ /* 0x000fea000383ffff */
.L_x_64:
[----:B------:R-:W-:-:S07]  /*7710*/  MOV R0, UR6 ;  /* 0x0000000600007c02 */ /* 0x000fce0008000f00 */
.L_x_144:
[----:B-1----:R1:W2:Y:S02]  /*7720*/  SYNCS.PHASECHK.TRANS64.TRYWAIT P0, [R0+URZ], R3 ;  /* 0x00000003000075a7 */ /* 0x0022a400080011ff */
[----:B--2---:R-:W-:Y:S05]  /*7730*/  @!P0 NANOSLEEP.SYNCS 0x989680 ;  /* 0x009896800000895d */ /* 0x004fea0003900000 */
[----:B------:R-:W2:Y:S02]  /*7740*/  @!P0 SYNCS.PHASECHK.TRANS64 P0, [R0+URZ], R3 ;  /* 0x00000003000085a7 */ /* 0x000ea400080010ff */
[----:B--2---:R-:W-:Y:S05]  /*7750*/  @!P0 BRA `(.L_x_144) ;  /* 0xfffffffc00f08947 */ /* 0x004fea000383ffff */
[----:B------:R-:W-:Y:S05]  /*7760*/  BRA `(.L_x_145) ;  /* 0xffffffc000ec7947 */ /* 0x000fea000383ffff */
.L_x_65:
[----:B-1----:R-:W-:-:S07]  /*7770*/  MOV R0, UR7 ;  /* 0x0000000700007c02 */ /* 0x002fce0008000f00 */
.L_x_146:
[----:B-1----:R1:W2:Y:S02]  /*7780*/  SYNCS.PHASECHK.TRANS64.TRYWAIT P0, [R0+URZ], R2 ;  /* 0x00000002000075a7 */ /* 0x0022a400080011ff */
[----:B--2---:R-:W-:Y:S05]  /*7790*/  @!P0 NANOSLEEP.SYNCS 0x989680 ;  /* 0x009896800000895d */ /* 0x004fea0003900000 */
[----:B------:R-:W2:Y:S02]  /*77a0*/  @!P0 SYNCS.PHASECHK.TRANS64 P0, [R0+URZ], R2 ;  /* 0x00000002000085a7 */ /* 0x000ea400080010ff */
[----:B--2---:R-:W-:Y:S05]  /*77b0*/  @!P0 BRA `(.L_x_146) ;  /* 0xfffffffc00f08947 */ /* 0x004fea000383ffff */
[----:B------:R-:W-:Y:S05]  /*77c0*/  BRA `(.L_x_147) ;  /* 0xffffffc000f87947 */ /* 0x000fea000383ffff */
.L_x_70:
[----:B--2---:R2:W3:Y:S02]  /*77d0*/  SYNCS.PHASECHK.TRANS64.TRYWAIT P0, [R0+URZ+0xa0], R2 ;  /* 0x0000a002000075a7 */ /* 0x0044e400080011ff */
[----:B---3--:R-:W-:Y:S05]  /*77e0*/  @!P0 NANOSLEEP.SYNCS 0x989680 ;  /* 0x009896800000895d */ /* 0x008fea0003900000 */
[----:B------:R-:W3:Y:S02]  /*77f0*/  @!P0 SYNCS.PHASECHK.TRANS64 P0, [R0+URZ+0xa0], R2 ;  /* 0x0000a002000085a7 */ /* 0x000ee400080010ff */
[----:B---3--:R-:W-:Y:S05]  /*7800*/  @!P0 BRA `(.L_x_70) ;  /* 0xfffffffc00f08947 */ /* 0x008fea000383ffff */
[----:B------:R-:W-:Y:S05]  /*7810*/  BRA `(.L_x_148) ;  /* 0xffffffc400f07947 */ /* 0x000fea000383ffff */
.L_x_73:
[----:B------:R-:W-:Y:S07]  /*7820*/  MOV R0, UR7 ;  /* 0x0000000700007c02 */ /* 0x000fee0008000f00 */
.L_x_149:
[----:B--2---:R2:W3:Y:S02]  /*7830*/  SYNCS.PHASECHK.TRANS64.TRYWAIT P0, [R0+URZ+0x98], R2 ;  /* 0x00009802000075a7 */ /* 0x0044e400080011ff */
[----:B---3--:R-:W-:Y:S05]  /*7840*/  @!P0 NANOSLEEP.SYNCS 0x989680 ;  /* 0x009896800000895d */ /* 0x008fea0003900000 */
[----:B------:R-:W3:Y:S02]  /*7850*/  @!P0 SYNCS.PHASECHK.TRANS64 P0, [R0+URZ+0x98], R2 ;  /* 0x00009802000085a7 */ /* 0x000ee400080010ff */
[----:B---3--:R-:W-:Y:S05]  /*7860*/  @!P0 BRA `(.L_x_149) ;  /* 0xfffffffc00f08947 */ /* 0x008fea000383ffff */
[----:B------:R-:W-:Y:S05]  /*7870*/  BRA `(.L_x_72) ;  /* 0xffffffc800d07947 */ /* 0x000fea000383ffff */
.L_x_76:
[----:B------:R-:W-:Y:S07]  /*7880*/  MOV R0, UR15 ;  /* 0x0000000f00007c02 */ /* 0x000fee0008000f00 */
.L_x_150:
[----:B-1----:R1:W2:Y:S02]  /*7890*/  SYNCS.PHASECHK.TRANS64.TRYWAIT P0, [R0+URZ+0x78], R9 ;  /* 0x00007809000075a7 */ /* 0x0022a400080011ff */
[----:B--2---:R-:W-:Y:S05]  /*78a0*/  @!P0 NANOSLEEP.SYNCS 0x989680 ;  /* 0x009896800000895d */ /* 0x004fea0003900000 */
[----:B------:R-:W2:Y:S02]  /*78b0*/  @!P0 SYNCS.PHASECHK.TRANS64 P0, [R0+URZ+0x78], R9 ;  /* 0x00007809000085a7 */ /* 0x000ea400080010ff */
[----:B--2---:R-:W-:Y:S05]  /*78c0*/  @!P0 BRA `(.L_x_150) ;  /* 0xfffffffc00f08947 */ /* 0x004fea000383ffff */
[----:B------:R-:W-:Y:S05]  /*78d0*/  BRA `(.L_x_151) ;  /* 0xffffffcc00487947 */ /* 0x000fea000383ffff */
.L_x_77:
[----:B------:R-:W-:Y:S07]  /*78e0*/  MOV R0, UR13 ;  /* 0x0000000d00007c02 */ /* 0x000fee0008000f00 */
.L_x_152:
[----:B-1----:R1:W2:Y:S02]  /*78f0*/  SYNCS.PHASECHK.TRANS64.TRYWAIT P0, [R0+URZ+0x78], R14 ;  /* 0x0000780e000075a7 */ /* 0x0022a400080011ff */
[----:B--2---:R-:W-:Y:S05]  /*7900*/  @!P0 NANOSLEEP.SYNCS 0x989680 ;  /* 0x009896800000895d */ /* 0x004fea0003900000 */
[----:B------:R-:W2:Y:S02]  /*7910*/  @!P0 SYNCS.PHASECHK.TRANS64 P0, [R0+URZ+0x78], R14 ;  /* 0x0000780e000085a7 */ /* 0x000ea400080010ff */
[----:B--2---:R-:W-:Y:S05]  /*7920*/  @!P0 BRA `(.L_x_152) ;  /* 0xfffffffc00f08947 */ /* 0x004fea000383ffff */
[----:B------:R-:W-:Y:S05]  /*7930*/  BRA `(.L_x_153) ;  /* 0xffffffcc00e87947 */ /* 0x000fea000383ffff */
.L_x_79:
[----:B------:R-:W-:-:S07]  /*7940*/  MOV R0, UR4 ;  /* 0x0000000400007c02 */ /* 0x000fce0008000f00 */
.L_x_154:
[----:B-1----:R1:W3:Y:S02]  /*7950*/  SYNCS.PHASECHK.TRANS64.TRYWAIT P0, [R0+URZ], R2 ;  /* 0x00000002000075a7 */ /* 0x0022e400080011ff */
[----:B---3--:R-:W-:Y:S05]  /*7960*/  @!P0 NANOSLEEP.SYNCS 0x989680 ;  /* 0x009896800000895d */ /* 0x008fea0003900000 */
[----:B------:R-:W3:Y:S02]  /*7970*/  @!P0 SYNCS.PHASECHK.TRANS64 P0, [R0+URZ], R2 ;  /* 0x00000002000085a7 */ /* 0x000ee400080010ff */
[----:B---3--:R-:W-:Y:S05]  /*7980*/  @!P0 BRA `(.L_x_154) ;  /* 0xfffffffc00f08947 */ /* 0x008fea000383ffff */
[----:B------:R-:W-:Y:S05]  /*7990*/  BRA `(.L_x_155) ;  /* 0xffffffd000747947 */ /* 0x000fea000383ffff */
.L_x_80:
[----:B------:R-:W-:-:S07]  /*79a0*/  MOV R0, UR4 ;  /* 0x0000000400007c02 */ /* 0x000fce0008000f00 */
.L_x_156:
[----:B-1----:R1:W3:Y:S02]  /*79b0*/  SYNCS.PHASECHK.TRANS64.TRYWAIT P0, [R0+URZ], R2 ;  /* 0x00000002000075a7 */ /* 0x0022e400080011ff */
[----:B---3--:R-:W-:Y:S05]  /*79c0*/  @!P0 NANOSLEEP.SYNCS 0x989680 ;  /* 0x009896800000895d */ /* 0x008fea0003900000 */
[----:B------:R-:W3:Y:S02]  /*79d0*/  @!P0 SYNCS.PHASECHK.TRANS64 P0, [R0+URZ], R2 ;  /* 0x00000002000085a7 */ /* 0x000ee400080010ff */
[----:B---3--:R-:W-:Y:S05]  /*79e0*/  @!P0 BRA `(.L_x_156) ;  /* 0xfffffffc00f08947 */ /* 0x008fea000383ffff */
[----:B------:R-:W-:Y:S05]  /*79f0*/  BRA `(.L_x_157) ;  /* 0xffffffd000807947 */ /* 0x000fea000383ffff */
.L_x_82:
[----:B--2---:R2:W4:Y:S02]  /*7a00*/  SYNCS.PHASECHK.TRANS64.TRYWAIT P0, [R0+URZ+0xa0], R2 ;  /* 0x0000a002000075a7 */ /* 0x00452400080011ff */
[----:B----4-:R-:W-:Y:S05]  /*7a10*/  @!P0 NANOSLEEP.SYNCS 0x989680 ;  /* 0x009896800000895d */ /* 0x010fea0003900000 */
[----:B------:R-:W4:Y:S02]  /*7a20*/  @!P0 SYNCS.PHASECHK.TRANS64 P0, [R0+URZ+0xa0], R2 ;  /* 0x0000a002000085a7 */ /* 0x000f2400080010ff */
[----:B----4-:R-:W-:Y:S05]  /*7a30*/  @!P0 BRA `(.L_x_82) ;  /* 0xfffffffc00f08947 */ /* 0x010fea000383ffff */
[----:B------:R-:W-:Y:S05]  /*7a40*/  BRA `(.L_x_158) ;  /* 0xffffffd400747947 */ /* 0x000fea000383ffff */
.L_x_92:
[----:B-1----:R1:W3:Y:S02]  /*7a50*/  SYNCS.PHASECHK.TRANS64.TRYWAIT P1, [R2+URZ+0x60], R0 ;  /* 0x00006000020075a7 */ /* 0x0022e400080211ff */
[----:B---3--:R-:W-:Y:S05]  /*7a60*/  @!P1 NANOSLEEP.SYNCS 0x989680 ;  /* 0x009896800000995d */ /* 0x008fea0003900000 */
[----:B------:R-:W3:Y:S02]  /*7a70*/  @!P1 SYNCS.PHASECHK.TRANS64 P1, [R2+URZ+0x60], R0 ;  /* 0x00006000020095a7 */ /* 0x000ee400080210ff */
[----:B---3--:R-:W-:Y:S05]  /*7a80*/  @!P1 BRA `(.L_x_92) ;  /* 0xfffffffc00f09947 */ /* 0x008fea000383ffff */
[----:B------:R-:W-:Y:S05]  /*7a90*/  BRA `(.L_x_91) ;  /* 0xffffffe000847947 */ /* 0x000fea000383ffff */
.L_x_94:
[----:B--2---:R2:W3:Y:S02]  /*7aa0*/  SYNCS.PHASECHK.TRANS64.TRYWAIT P0, [R82+URZ+0xc0], R3 ;  /* 0x0000c003520075a7 */ /* 0x0044e400080011ff */
[----:B---3--:R-:W-:Y:S05]  /*7ab0*/  @!P0 NANOSLEEP.SYNCS 0x989680 ;  /* 0x009896800000895d */ /* 0x008fea0003900000 */
[----:B------:R-:W3:Y:S02]  /*7ac0*/  @!P0 SYNCS.PHASECHK.TRANS64 P0, [R82+URZ+0xc0], R3 ;  /* 0x0000c003520085a7 */ /* 0x000ee400080010ff */
[----:B---3--:R-:W-:Y:S05]  /*7ad0*/  @!P0 BRA `(.L_x_94) ;  /* 0xfffffffc00f08947 */ /* 0x008fea000383ffff */
[----:B------:R-:W-:Y:S05]  /*7ae0*/  BRA `(.L_x_93) ;  /* 0xffffffe000fc7947 */ /* 0x000fea000383ffff */
.L_x_105:
[----:B-1----:R1:W2:Y:S02]  /*7af0*/  SYNCS.PHASECHK.TRANS64.TRYWAIT P0, [R2+URZ+0x60], R83 ;  /* 0x00006053020075a7 */ /* 0x0022a400080011ff */
[----:B--2---:R-:W-:Y:S05]  /*7b00*/  @!P0 NANOSLEEP.SYNCS 0x989680 ;  /* 0x009896800000895d */ /* 0x004fea0003900000 */
[----:B------:R-:W2:Y:S02]  /*7b10*/  @!P0 SYNCS.PHASECHK.TRANS64 P0, [R2+URZ+0x60], R83 ;  /* 0x00006053020085a7 */ /* 0x000ea400080010ff */
[----:B--2---:R-:W-:Y:S05]  /*7b20*/  @!P0 BRA `(.L_x_105) ;  /* 0xfffffffc00f08947 */ /* 0x004fea000383ffff */
[----:B------:R-:W-:Y:S05]  /*7b30*/  BRA `(.L_x_104) ;  /* 0xffffffe800c47947 */ /* 0x000fea000383ffff */
        .weak           $__internal_0_$__cuda_sm10x_tcgen05_guardrail_trap_col_being_dealloced_not_returned_by_alloc
        .type           $__internal_0_$__cuda_sm10x_tcgen05_guardrail_trap_col_being_dealloced_not_returned_by_alloc,@function
        .size           $__internal_0_$__cuda_sm10x_tcgen05_guardrail_trap_col_being_dealloced_not_returned_by_alloc,($__internal_1_$__cuda_sm10x_tcgen05_guardrail_trap_phase_invalid_during_alloc - $__internal_0_$__cuda_sm10x_tcgen05_guardrail_trap_col_being_dealloced_not_returned_by_alloc)
$__internal_0_$__cuda_sm10x_tcgen05_guardrail_trap_col_being_dealloced_not_returned_by_alloc:
[----:B------:R-:W-:Y:S05]  /*7b40*/  BPT.TRAP 0x1 ;  /* 0x000000040000795c */ /* 0x000fea0000300000 */
[----:B------:R-:W-:-:S04]  /*7b50*/  HFMA2 R3, -RZ, RZ, 0, 0 ;  /* 0x00000000ff037431 */ /* 0x000fc800000001ff */
[----:B------:R-:W-:Y:S05]  /*7b60*/  RET.REL.NODEC R2 `(_ZN7cutlass13device_kernelINS_4gemm6kernel13GemmUniversalIN4cute5tupleIJiiiiEEENS1_10collective13CollectiveMmaINS1_35MainloopSm100TmaUmmaWarpSpecializedILi6ELi2ELi4ENS5_IJNS4_1CILi1EEESB_SB_EEEEENS5_IJNSA_ILi64EEESE_SE_EEEfNS5_IJSB_llEEEfNS5_IJlSB_lEEENS4_8TiledMMAINS4_8MMA_AtomIJNS4_17SM100_MMA_TF32_SSINS_10tfloat32_tESL_fLi64ELi64ELNS4_4UMMA5MajorE1ELSN_0ELNSM_7ScaleInE0ELSO_0EEEEEENS4_6LayoutISC_NS5_IJNSA_ILi0EEESS_SS_EEEEENS5_IJNS4_10UnderscoreESV_SV_EEEEENS4_13SM90_TMA_LOADENS4_14ComposedLayoutINS4_7SwizzleILi2ELi5ELi2EEENS4_18smem_ptr_flag_bitsILi32EEENSR_INS5_IJNSA_ILi32EEENSA_ILi4EEEEEENS5_IJSB_S14_EEEEEEEvNS4_8identityESY_NSZ_INS10_ILi3ELi4ELi3EEES13_NSR_INS5_IJNSA_ILi8EEES14_EEENS5_IJS14_SB_EEEEEEEvS1A_EENS_8epilogue10collective18CollectiveEpilogueINS1I_23Sm100TmaWarpSpecializedILi3ELi2ELi16ELb1ELb0EEEJSF_NS5_IJNSR_ISE_SB_EENSR_IS14_SB_EEEEEfSH_fSH_NS1I_6fusion15FusionCallbacksIS1M_NS1Q_17LinearCombinationIffffLNS_15FloatRoundStyleE2EEESF_S1P_JEEENS4_5SM1004TMEM4LOAD26SM100_TMEM_LOAD_16dp128b8xESY_S1G_NS4_17SM75_U32x4_LDSM_NENS4_14SM90_TMA_STOREES1G_NS4_17SM90_U32x4_STSM_NENS4_39AutoVectorizingCopyWithAssumedAlignmentILi128EEEEEEvvEEEEvNT_6ParamsE) ;  /* 0xffffff8402247950 */ /* 0x000fea0003c3ffff */
        .weak           $__internal_1_$__cuda_sm10x_tcgen05_guardrail_trap_phase_invalid_during_alloc
        .type           $__internal_1_$__cuda_sm10x_tcgen05_guardrail_trap_phase_invalid_during_alloc,@function
        .size           $__internal_1_$__cuda_sm10x_tcgen05_guardrail_trap_phase_invalid_during_alloc,($__internal_2_$__cuda_sm10x_tcgen05_guardrail_trap_unallocated_columns_being_dealloced - $__internal_1_$__cuda_sm10x_tcgen05_guardrail_trap_phase_invalid_during_alloc)
$__internal_1_$__cuda_sm10x_tcgen05_guardrail_trap_phase_invalid_during_alloc:
[----:B------:R-:W-:Y:S05]  /*7b70*/  BPT.TRAP 0x1 ;  /* 0x000000040000795c */ /* 0x000fea0000300000 */
[----:B------:R-:W-:-:S04]  /*7b80*/  MOV R3, 0x0 ;  /* 0x0000000000037802 */ /* 0x000fc80000000f00 */
[----:B------:R-:W-:Y:S05]  /*7b90*/  RET.REL.NODEC R2 `(_ZN7cutlass13device_kernelINS_4gemm6kernel13GemmUniversalIN4cute5tupleIJiiiiEEENS1_10collective13CollectiveMmaINS1_35MainloopSm100TmaUmmaWarpSpecializedILi6ELi2ELi4ENS5_IJNS4_1CILi1EEESB_SB_EEEEENS5_IJNSA_ILi64EEESE_SE_EEEfNS5_IJSB_llEEEfNS5_IJlSB_lEEENS4_8TiledMMAINS4_8MMA_AtomIJNS4_17SM100_MMA_TF32_SSINS_10tfloat32_tESL_fLi64ELi64ELNS4_4UMMA5MajorE1ELSN_0ELNSM_7ScaleInE0ELSO_0EEEEEENS4_6LayoutISC_NS5_IJNSA_ILi0EEESS_SS_EEEEENS5_IJNS4_10UnderscoreESV_SV_EEEEENS4_13SM90_TMA_LOADENS4_14ComposedLayoutINS4_7SwizzleILi2ELi5ELi2EEENS4_18smem_ptr_flag_bitsILi32EEENSR_INS5_IJNSA_ILi32EEENSA_ILi4EEEEEENS5_IJSB_S14_EEEEEEEvNS4_8identityESY_NSZ_INS10_ILi3ELi4ELi3EEES13_NSR_INS5_IJNSA_ILi8EEES14_EEENS5_IJS14_SB_EEEEEEEvS1A_EENS_8epilogue10collective18CollectiveEpilogueINS1I_23Sm100TmaWarpSpecializedILi3ELi2ELi16ELb1ELb0EEEJSF_NS5_IJNSR_ISE_SB_EENSR_IS14_SB_EEEEEfSH_fSH_NS1I_6fusion15FusionCallbacksIS1M_NS1Q_17LinearCombinationIffffLNS_15FloatRoundStyleE2EEESF_S1P_JEEENS4_5SM1004TMEM4LOAD26SM100_TMEM_LOAD_16dp128b8xESY_S1G_NS4_17SM75_U32x4_LDSM_NENS4_14SM90_TMA_STOREES1G_NS4_17SM90_U32x4_STSM_NENS4_39AutoVectorizingCopyWithAssumedAlignmentILi128EEEEEEvvEEEEvNT_6ParamsE) ;  /* 0xffffff8402187950 */ /* 0x000fea0003c3ffff */
        .weak           $__internal_2_$__cuda_sm10x_tcgen05_guardrail_trap_unallocated_columns_being_dealloced
        .type           $__internal_2_$__cuda_sm10x_tcgen05_guardrail_trap_unallocated_columns_being_dealloced,@function
        .size           $__internal_2_$__cuda_sm10x_tcgen05_guardrail_trap_unallocated_columns_being_dealloced,(.L_x_160 - $__internal_2_$__cuda_sm10x_tcgen05_guardrail_trap_unallocated_columns_being_dealloced)
$__internal_2_$__cuda_sm10x_tcgen05_guardrail_trap_unallocated_columns_being_dealloced:
[----:B------:R-:W-:Y:S05]  /*7ba0*/  BPT.TRAP 0x1 ;  /* 0x000000040000795c */ /* 0x000fea0000300000 */
[----:B------:R-:W-:-:S04]  /*7bb0*/  HFMA2 R3, -RZ, RZ, 0, 0 ;  /* 0x00000000ff037431 */ /* 0x000fc800000001ff */
[----:B------:R-:W-:Y:S05]  /*7bc0*/  RET.REL.NODEC R2 `(_ZN7cutlass13device_kernelINS_4gemm6kernel13GemmUniversalIN4cute5tupleIJiiiiEEENS1_10collective13CollectiveMmaINS1_35MainloopSm100TmaUmmaWarpSpecializedILi6ELi2ELi4ENS5_IJNS4_1CILi1EEESB_SB_EEEEENS5_IJNSA_ILi64EEESE_SE_EEEfNS5_IJSB_llEEEfNS5_IJlSB_lEEENS4_8TiledMMAINS4_8MMA_AtomIJNS4_17SM100_MMA_TF32_SSINS_10tfloat32_tESL_fLi64ELi64ELNS4_4UMMA5MajorE1ELSN_0ELNSM_7ScaleInE0ELSO_0EEEEEENS4_6LayoutISC_NS5_IJNSA_ILi0EEESS_SS_EEEEENS5_IJNS4_10UnderscoreESV_SV_EEEEENS4_13SM90_TMA_LOADENS4_14ComposedLayoutINS4_7SwizzleILi2ELi5ELi2EEENS4_18smem_ptr_flag_bitsILi32EEENSR_INS5_IJNSA_ILi32EEENSA_ILi4EEEEEENS5_IJSB_S14_EEEEEEEvNS4_8identityESY_NSZ_INS10_ILi3ELi4ELi3EEES13_NSR_INS5_IJNSA_ILi8EEES14_EEENS5_IJS14_SB_EEEEEEEvS1A_EENS_8epilogue10collective18CollectiveEpilogueINS1I_23Sm100TmaWarpSpecializedILi3ELi2ELi16ELb1ELb0EEEJSF_NS5_IJNSR_ISE_SB_EENSR_IS14_SB_EEEEEfSH_fSH_NS1I_6fusion15FusionCallbacksIS1M_NS1Q_17LinearCombinationIffffLNS_15FloatRoundStyleE2EEESF_S1P_JEEENS4_5SM1004TMEM4LOAD26SM100_TMEM_LOAD_16dp128b8xESY_S1G_NS4_17SM75_U32x4_LDSM_NENS4_14SM90_TMA_STOREES1G_NS4_17SM90_U32x4_STSM_NENS4_39AutoVectorizingCopyWithAssumedAlignmentILi128EEEEEEvvEEEEvNT_6ParamsE) ;  /* 0xffffff84020c7950 */ /* 0x000fea0003c3ffff */
.L_x_159:
[----:B------:R-:W-:-:S00]  /*7bd0*/  BRA `(.L_x_159) ;  /* 0xfffffffc00fc7947 */ /* 0x000fc0000383ffff */
[----:B------:R-:W-:-:S00]  /*7be0*/  NOP ;  /* 0x0000000000007918 */ /* 0x000fc00000000000 */
        /* <DEDUP_REMOVED lines=9> */
.L_x_160:


//--------------------- .nv.global.init           --------------------------
	.section	.nv.global.init,"aw",@progbits
.nv.global.init:
	.type		$str$27,@object
	.size		$str$27,($str$28 - $str$27)
$str$27:
        /*0000*/ 	.byte	0x28, 0x61, 0x64, 0x64, 0x72, 0x65, 0x73, 0x73, 0x20, 0x26, 0x20, 0x6d, 0x61, 0x73, 0x6b, 0x29
        /*0010*/ 	.byte	0x20, 0x3d, 0x3d, 0x20, 0x30, 0x00
	.type		$str$28,@object
	.size		$str$28,($str$26 - $str$28)
$str$28:
        /*0016*/ 	.byte	0x2f, 0x74, 0x6d, 0x70, 0x2f, 0x63, 0x75, 0x74, 0x6c, 0x61, 0x73, 0x73, 0x5f, 0x73, 0x77, 0x65
        /*0026*/ 	.byte	0x65, 0x70, 0x5f, 0x73, 0x72, 0x63, 0x2f, 0x69, 0x6e, 0x63, 0x6c, 0x75, 0x64, 0x65, 0x2f, 0x63
        /*0036*/ 	.byte	0x75, 0x74, 0x65, 0x2f, 0x70, 0x6f, 0x69, 0x6e, 0x74, 0x65, 0x72, 0x5f, 0x66, 0x6c, 0x61, 0x67
        /*0046*/ 	.byte	0x67, 0x65, 0x64, 0x2e, 0x68, 0x70, 0x70, 0x00
	.type		$str$26,@object
	.size		$str$26,($str$25 - $str$26)
$str$26:
        /*004e*/ 	.byte	0x2f, 0x74, 0x6d, 0x70, 0x2f, 0x63, 0x75, 0x74, 0x6c, 0x61, 0x73, 0x73, 0x5f, 0x73, 0x77, 0x65
        /*005e*/ 	.byte	0x65, 0x70, 0x5f, 0x73, 0x72, 0x63, 0x2f, 0x69, 0x6e, 0x63, 0x6c, 0x75, 0x64, 0x65, 0x2f, 0x63
        /*006e*/ 	.byte	0x75, 0x74, 0x65, 0x2f, 0x61, 0x74, 0x6f, 0x6d, 0x2f, 0x63, 0x6f, 0x70, 0x79, 0x5f, 0x74, 0x72
        /*007e*/ 	.byte	0x61, 0x69, 0x74, 0x73, 0x5f, 0x73, 0x6d, 0x31, 0x30, 0x30, 0x2e, 0x68, 0x70, 0x70, 0x00
	.type		$str$25,@object
	.size		$str$25,(__unnamed_1 - $str$25)
$str$25:
        /*008d*/ 	.byte	0x28, 0x28, 0x75, 0x69, 0x6e, 0x74, 0x33, 0x32, 0x5f, 0x74, 0x28, 0x74, 0x68, 0x72, 0x65, 0x61
        /*009d*/ 	.byte	0x64, 0x49, 0x64, 0x78, 0x2e, 0x78, 0x29, 0x20, 0x2f, 0x20, 0x33, 0x32, 0x29, 0x20, 0x25, 0x20
        /*00ad*/ 	.byte	0x34, 0x29, 0x20, 0x3d, 0x3d, 0x20, 0x28, 0x28, 0x28, 0x74, 0x6d, 0x65, 0x6d, 0x5f, 0x61, 0x64
        /*00bd*/ 	.byte	0x64, 0x72, 0x20, 0x3e, 0x3e, 0x20, 0x31, 0x36, 0x29, 0x20, 0x2f, 0x20, 0x33, 0x32, 0x29, 0x20
        /*00cd*/ 	.byte	0x25, 0x20, 0x34, 0x29, 0x00
	.type		__unnamed_1,@object
	.size		__unnamed_1,(__unnamed_2 - __unnamed_1)
__unnamed_1:
        /*00d2*/ 	.byte	0x61, 0x75, 0x74, 0x6f, 0x20, 0x63, 0x75, 0x74, 0x65, 0x3a, 0x3a, 0x61, 0x73, 0x5f, 0x70, 0x6f
        /* <DEDUP_REMOVED lines=23> */
        /*0252*/ 	.byte	0x3c, 0x32, 0x30, 0x34, 0x38, 0x3e, 0x3e, 0x3e, 0x3e, 0x5d, 0x00
	.type		__unnamed_2,@object
	.size		__unnamed_2,(.L_2 - __unnamed_2)
__unnamed_2:
        /* <DEDUP_REMOVED lines=45> */
        /*052d*/ 	.byte	0x3e, 0x3e, 0x3e, 0x5d, 0x00
.L_2:


//--------------------- .nv.shared._ZN7cutlass13device_kernelINS_4gemm6kernel13GemmUniversalIN4cute5tupleIJiiiiEEENS1_10collective13CollectiveMmaINS1_35MainloopSm100TmaUmmaWarpSpecializedILi6ELi2ELi4ENS5_IJNS4_1CILi1EEESB_SB_EEEEENS5_IJNSA_ILi64EEESE_SE_EEEfNS5_IJSB_llEEEfNS5_IJlSB_lEEENS4_8TiledMMAINS4_8MMA_AtomIJNS4_17SM100_MMA_TF32_SSINS_10tfloat32_tESL_fLi64ELi64ELNS4_4UMMA5MajorE1ELSN_0ELNSM_7ScaleInE0ELSO_0EEEEEENS4_6LayoutISC_NS5_IJNSA_ILi0EEESS_SS_EEEEENS5_IJNS4_10UnderscoreESV_SV_EEEEENS4_13SM90_TMA_LOADENS4_14ComposedLayoutINS4_7SwizzleILi2ELi5ELi2EEENS4_18smem_ptr_flag_bitsILi32EEENSR_INS5_IJNSA_ILi32EEENSA_ILi4EEEEEENS5_IJSB_S14_EEEEEEEvNS4_8identityESY_NSZ_INS10_ILi3ELi4ELi3EEES13_NSR_INS5_IJNSA_ILi8EEES14_EEENS5_IJS14_SB_EEEEEEEvS1A_EENS_8epilogue10collective18CollectiveEpilogueINS1I_23Sm100TmaWarpSpecializedILi3ELi2ELi16ELb1ELb0EEEJSF_NS5_IJNSR_ISE_SB_EENSR_IS14_SB_EEEEEfSH_fSH_NS1I_6fusion15FusionCallbacksIS1M_NS1Q_17LinearCombinationIffffLNS_15FloatRoundStyleE2EEESF_S1P_JEEENS4_5SM1004TMEM4LOAD26SM100_TMEM_LOAD_16dp128b8xESY_S1G_NS4_17SM75_U32x4_LDSM_NENS4_14SM90_TMA_STOREES1G_NS4_17SM90_U32x4_STSM_NENS4_39AutoVectorizingCopyWithAssumedAlignmentILi128EEEEEEvvEEEEvNT_6ParamsE --------------------------
	.section	.nv.shared._ZN7cutlass13device_kernelINS_4gemm6kernel13GemmUniversalIN4cute5tupleIJiiiiEEENS1_10collective13CollectiveMmaINS1_35MainloopSm100TmaUmmaWarpSpecializedILi6ELi2ELi4ENS5_IJNS4_1CILi1EEESB_SB_EEEEENS5_IJNSA_ILi64EEESE_SE_EEEfNS5_IJSB_llEEEfNS5_IJlSB_lEEENS4_8TiledMMAINS4_8MMA_AtomIJNS4_17SM100_MMA_TF32_SSINS_10tfloat32_tESL_fLi64ELi64ELNS4_4UMMA5MajorE1ELSN_0ELNSM_7ScaleInE0ELSO_0EEEEEENS4_6LayoutISC_NS5_IJNSA_ILi0EEESS_SS_EEEEENS5_IJNS4_10UnderscoreESV_SV_EEEEENS4_13SM90_TMA_LOADENS4_14ComposedLayoutINS4_7SwizzleILi2ELi5ELi2EEENS4_18smem_ptr_flag_bitsILi32EEENSR_INS5_IJNSA_ILi32EEENSA_ILi4EEEEEENS5_IJSB_S14_EEEEEEEvNS4_8identityESY_NSZ_INS10_ILi3ELi4ELi3EEES13_NSR_INS5_IJNSA_ILi8EEES14_EEENS5_IJS14_SB_EEEEEEEvS1A_EENS_8epilogue10collective18CollectiveEpilogueINS1I_23Sm100TmaWarpSpecializedILi3ELi2ELi16ELb1ELb0EEEJSF_NS5_IJNSR_ISE_SB_EENSR_IS14_SB_EEEEEfSH_fSH_NS1I_6fusion15FusionCallbacksIS1M_NS1Q_17LinearCombinationIffffLNS_15FloatRoundStyleE2EEESF_S1P_JEEENS4_5SM1004TMEM4LOAD26SM100_TMEM_LOAD_16dp128b8xESY_S1G_NS4_17SM75_U32x4_LDSM_NENS4_14SM90_TMA_STOREES1G_NS4_17SM90_U32x4_STSM_NENS4_39AutoVectorizingCopyWithAssumedAlignmentILi128EEEEEEvvEEEEvNT_6ParamsE,"aw",@nobits
	.sectionflags	@""
	.align	16
	.zero		1024


//--------------------- .nv.shared.reserved.0     --------------------------
	.section	.nv.shared.reserved.0,"aw",@nobits
	.weak		__nv_reservedSMEM_offset_0_alias
	.size		__nv_reservedSMEM_offset_0_alias, 0, 64
	.other		__nv_reservedSMEM_offset_0_alias,@"STO_CUDA_RESERVED_SHARED STV_DEFAULT"
__nv_reservedSMEM_offset_0_alias:
	.zero		0
.nv.shared.reserved.0:
	.zero		64
	.weak		__nv_reservedSMEM_tcgen05_partition
	.type		__nv_reservedSMEM_tcgen05_partition,@object
	.size		__nv_reservedSMEM_tcgen05_partition,(.L_0 - __nv_reservedSMEM_tcgen05_partition)
__nv_reservedSMEM_tcgen05_partition:
	.zero		32
.L_0:


//--------------------- .nv.global                --------------------------
	.section	.nv.global,"aw",@nobits
.nv.global:
	.type		_ZN40_INTERNAL_5d19bc54_4_k_cu_8164ac04_304804cute1_E,@object
	.size		_ZN40_INTERNAL_5d19bc54_4_k_cu_8164ac04_304804cute1_E,(_ZN40_INTERNAL_5d19bc54_4_k_cu_8164ac04_304804cuda3std3__45__cpo6cbeginE - _ZN40_INTERNAL_5d19bc54_4_k_cu_8164ac04_304804cute1_E)
_ZN40_INTERNAL_5d19bc54_4_k_cu_8164ac04_304804cute1_E:
	.zero		1
	.type		_ZN40_INTERNAL_5d19bc54_4_k_cu_8164ac04_304804cuda3std3__45__cpo6cbeginE,@object
	.size		_ZN40_INTERNAL_5d19bc54_4_k_cu_8164ac04_304804cuda3std3__45__cpo6cbeginE,(_ZN40_INTERNAL_5d19bc54_4_k_cu_8164ac04_304804cuda3std3__48in_placeE - _ZN40_INTERNAL_5d19bc54_4_k_cu_8164ac04_304804cuda3std3__45__cpo6cbeginE)
_ZN40_INTERNAL_5d19bc54_4_k_cu_8164ac04_304804cuda3std3__45__cpo6cbeginE:
	.zero		1
	.type		_ZN40_INTERNAL_5d19bc54_4_k_cu_8164ac04_304804cuda3std3__48in_placeE,@object
	.size		_ZN40_INTERNAL_5d19bc54_4_k_cu_8164ac04_304804cuda3std3__48in_placeE,(_ZN40_INTERNAL_5d19bc54_4_k_cu_8164ac04_304804cuda3std6ranges3__45__cpo9iter_moveE - _ZN40_INTERNAL_5d19bc54_4_k_cu_8164ac04_304804cuda3std3__48in_placeE)
_ZN40_INTERNAL_5d19bc54_4_k_cu_8164ac04_304804cuda3std3__48in_placeE:
	.zero		1
	.type		_ZN40_INTERNAL_5d19bc54_4_k_cu_8164ac04_304804cuda3std6ranges3__45__cpo9iter_moveE,@object
	.size		_ZN40_INTERNAL_5d19bc54_4_k_cu_8164ac04_304804cuda3std6ranges3__45__cpo9iter_moveE,(_ZN40_INTERNAL_5d19bc54_4_k_cu_8164ac04_304804cuda3std3__45__cpo5beginE - _ZN40_INTERNAL_5d19bc54_4_k_cu_8164ac04_304804cuda3std6ranges3__45__cpo9iter_moveE)
_ZN40_INTERNAL_5d19bc54_4_k_cu_8164ac04_304804cuda3std6ranges3__45__cpo9iter_moveE:
	.zero		1
	.type		_ZN40_INTERNAL_5d19bc54_4_k_cu_8164ac04_304804cuda3std3__45__cpo5beginE,@object
	.size		_ZN40_INTERNAL_5d19bc54_4_k_cu_8164ac04_304804cuda3std3__45__cpo5beginE,(_ZN40_INTERNAL_5d19bc54_4_k_cu_8164ac04_304804cuda3std3__442_GLOBAL__N__5d19bc54_4_k_cu_8164ac04_304806ignoreE - _ZN40_INTERNAL_5d19bc54_4_k_cu_8164ac04_304804cuda3std3__45__cpo5beginE)
_ZN40_INTERNAL_5d19bc54_4_k_cu_8164ac04_304804cuda3std3__45__cpo5beginE:
	.zero		1
	.type		_ZN40_INTERNAL_5d19bc54_4_k_cu_8164ac04_304804cuda3std3__442_GLOBAL__N__5d19bc54_4_k_cu_8164ac04_304806ignoreE,@object
	.size		_ZN40_INTERNAL_5d19bc54_4_k_cu_8164ac04_304804cuda3std3__442_GLOBAL__N__5d19bc54_4_k_cu_8164ac04_304806ignoreE,(_ZN40_INTERNAL_5d19bc54_4_k_cu_8164ac04_304804cute7productE - _ZN40_INTERNAL_5d19bc54_4_k_cu_8164ac04_304804cuda3std3__442_GLOBAL__N__5d19bc54_4_k_cu_8164ac04_304806ignoreE)
_ZN40_INTERNAL_5d19bc54_4_k_cu_8164ac04_304804cuda3std3__442_GLOBAL__N__5d19bc54_4_k_cu_8164ac04_304806ignoreE:
	.zero		1
	.type		_ZN40_INTERNAL_5d19bc54_4_k_cu_8164ac04_304804cute7productE,@object
	.size		_ZN40_INTERNAL_5d19bc54_4_k_cu_8164ac04_304804cute7productE,(_ZN40_INTERNAL_5d19bc54_4_k_cu_8164ac04_304804cuda3std3__45__cpo3endE - _ZN40_INTERNAL_5d19bc54_4_k_cu_8164ac04_304804cute7productE)
_ZN40_INTERNAL_5d19bc54_4_k_cu_8164ac04_304804cute7productE:
	.zero		1
	.type		_ZN40_INTERNAL_5d19bc54_4_k_cu_8164ac04_304804cuda3std3__45__cpo3endE,@object
	.size		_ZN40_INTERNAL_5d19bc54_4_k_cu_8164ac04_304804cuda3std3__45__cpo3endE,(_ZN40_INTERNAL_5d19bc54_4_k_cu_8164ac04_304804cuda3std3__419piecewise_constructE - _ZN40_INTERNAL_5d19bc54_4_k_cu_8164ac04_304804cuda3std3__45__cpo3endE)
_ZN40_INTERNAL_5d19bc54_4_k_cu_8164ac04_304804cuda3std3__45__cpo3endE:
	.zero		1
	.type		_ZN40_INTERNAL_5d19bc54_4_k_cu_8164ac04_304804cuda3std3__419piecewise_constructE,@object
	.size		_ZN40_INTERNAL_5d19bc54_4_k_cu_8164ac04_304804cuda3std3__419piecewise_constructE,(_ZN40_INTERNAL_5d19bc54_4_k_cu_8164ac04_304804cuda3std3__45__cpo4cendE - _ZN40_INTERNAL_5d19bc54_4_k_cu_8164ac04_304804cuda3std3__419piecewise_constructE)
_ZN40_INTERNAL_5d19bc54_4_k_cu_8164ac04_304804cuda3std3__419piecewise_constructE:
	.zero		1
	.type		_ZN40_INTERNAL_5d19bc54_4_k_cu_8164ac04_304804cuda3std3__45__cpo4cendE,@object
	.size		_ZN40_INTERNAL_5d19bc54_4_k_cu_8164ac04_304804cuda3std3__45__cpo4cendE,(_ZN40_INTERNAL_5d19bc54_4_k_cu_8164ac04_304804cuda3std6ranges3__45__cpo4swapE - _ZN40_INTERNAL_5d19bc54_4_k_cu_8164ac04_304804cuda3std3__45__cpo4cendE)
_ZN40_INTERNAL_5d19bc54_4_k_cu_8164ac04_304804cuda3std3__45__cpo4cendE:
	.zero		1
	.type		_ZN40_INTERNAL_5d19bc54_4_k_cu_8164ac04_304804cuda3std6ranges3__45__cpo4swapE,@object
	.size		_ZN40_INTERNAL_5d19bc54_4_k_cu_8164ac04_304804cuda3std6ranges3__45__cpo4swapE,(.L_10 - _ZN40_INTERNAL_5d19bc54_4_k_cu_8164ac04_304804cuda3std6ranges3__45__cpo4swapE)
_ZN40_INTERNAL_5d19bc54_4_k_cu_8164ac04_304804cuda3std6ranges3__45__cpo4swapE:
	.zero		1
.L_10:


//--------------------- .nv.constant0._ZN7cutlass13device_kernelINS_4gemm6kernel13GemmUniversalIN4cute5tupleIJiiiiEEENS1_10collective13CollectiveMmaINS1_35MainloopSm100TmaUmmaWarpSpecializedILi6ELi2ELi4ENS5_IJNS4_1CILi1EEESB_SB_EEEEENS5_IJNSA_ILi64EEESE_SE_EEEfNS5_IJSB_llEEEfNS5_IJlSB_lEEENS4_8TiledMMAINS4_8MMA_AtomIJNS4_17SM100_MMA_TF32_SSINS_10tfloat32_tESL_fLi64ELi64ELNS4_4UMMA5MajorE1ELSN_0ELNSM_7ScaleInE0ELSO_0EEEEEENS4_6LayoutISC_NS5_IJNSA_ILi0EEESS_SS_EEEEENS5_IJNS4_10UnderscoreESV_SV_EEEEENS4_13SM90_TMA_LOADENS4_14ComposedLayoutINS4_7SwizzleILi2ELi5ELi2EEENS4_18smem_ptr_flag_bitsILi32EEENSR_INS5_IJNSA_ILi32EEENSA_ILi4EEEEEENS5_IJSB_S14_EEEEEEEvNS4_8identityESY_NSZ_INS10_ILi3ELi4ELi3EEES13_NSR_INS5_IJNSA_ILi8EEES14_EEENS5_IJS14_SB_EEEEEEEvS1A_EENS_8epilogue10collective18CollectiveEpilogueINS1I_23Sm100TmaWarpSpecializedILi3ELi2ELi16ELb1ELb0EEEJSF_NS5_IJNSR_ISE_SB_EENSR_IS14_SB_EEEEEfSH_fSH_NS1I_6fusion15FusionCallbacksIS1M_NS1Q_17LinearCombinationIffffLNS_15FloatRoundStyleE2EEESF_S1P_JEEENS4_5SM1004TMEM4LOAD26SM100_TMEM_LOAD_16dp128b8xESY_S1G_NS4_17SM75_U32x4_LDSM_NENS4_14SM90_TMA_STOREES1G_NS4_17SM90_U32x4_STSM_NENS4_39AutoVectorizingCopyWithAssumedAlignmentILi128EEEEEEvvEEEEvNT_6ParamsE --------------------------
	.section	.nv.constant0._ZN7cutlass13device_kernelINS_4gemm6kernel13GemmUniversalIN4cute5tupleIJiiiiEEENS1_10collective13CollectiveMmaINS1_35MainloopSm100TmaUmmaWarpSpecializedILi6ELi2ELi4ENS5_IJNS4_1CILi1EEESB_SB_EEEEENS5_IJNSA_ILi64EEESE_SE_EEEfNS5_IJSB_llEEEfNS5_IJlSB_lEEENS4_8TiledMMAINS4_8MMA_AtomIJNS4_17SM100_MMA_TF32_SSINS_10tfloat32_tESL_fLi64ELi64ELNS4_4UMMA5MajorE1ELSN_0ELNSM_7ScaleInE0ELSO_0EEEEEENS4_6LayoutISC_NS5_IJNSA_ILi0EEESS_SS_EEEEENS5_IJNS4_10UnderscoreESV_SV_EEEEENS4_13SM90_TMA_LOADENS4_14ComposedLayoutINS4_7SwizzleILi2ELi5ELi2EEENS4_18smem_ptr_flag_bitsILi32EEENSR_INS5_IJNSA_ILi32EEENSA_ILi4EEEEEENS5_IJSB_S14_EEEEEEEvNS4_8identityESY_NSZ_INS10_ILi3ELi4ELi3EEES13_NSR_INS5_IJNSA_ILi8EEES14_EEENS5_IJS14_SB_EEEEEEEvS1A_EENS_8epilogue10collective18CollectiveEpilogueINS1I_23Sm100TmaWarpSpecializedILi3ELi2ELi16ELb1ELb0EEEJSF_NS5_IJNSR_ISE_SB_EENSR_IS14_SB_EEEEEfSH_fSH_NS1I_6fusion15FusionCallbacksIS1M_NS1Q_17LinearCombinationIffffLNS_15FloatRoundStyleE2EEESF_S1P_JEEENS4_5SM1004TMEM4LOAD26SM100_TMEM_LOAD_16dp128b8xESY_S1G_NS4_17SM75_U32x4_LDSM_NENS4_14SM90_TMA_STOREES1G_NS4_17SM90_U32x4_STSM_NENS4_39AutoVectorizingCopyWithAssumedAlignmentILi128EEEEEEvvEEEEvNT_6ParamsE,"a",@progbits
	.sectionflags	@""
	.align	4
.nv.constant0._ZN7cutlass13device_kernelINS_4gemm6kernel13GemmUniversalIN4cute5tupleIJiiiiEEENS1_10collective13CollectiveMmaINS1_35MainloopSm100TmaUmmaWarpSpecializedILi6ELi2ELi4ENS5_IJNS4_1CILi1EEESB_SB_EEEEENS5_IJNSA_ILi64EEESE_SE_EEEfNS5_IJSB_llEEEfNS5_IJlSB_lEEENS4_8TiledMMAINS4_8MMA_AtomIJNS4_17SM100_MMA_TF32_SSINS_10tfloat32_tESL_fLi64ELi64ELNS4_4UMMA5MajorE1ELSN_0ELNSM_7ScaleInE0ELSO_0EEEEEENS4_6LayoutISC_NS5_IJNSA_ILi0EEESS_SS_EEEEENS5_IJNS4_10UnderscoreESV_SV_EEEEENS4_13SM90_TMA_LOADENS4_14ComposedLayoutINS4_7SwizzleILi2ELi5ELi2EEENS4_18smem_ptr_flag_bitsILi32EEENSR_INS5_IJNSA_ILi32EEENSA_ILi4EEEEEENS5_IJSB_S14_EEEEEEEvNS4_8identityESY_NSZ_INS10_ILi3ELi4ELi3EEES13_NSR_INS5_IJNSA_ILi8EEES14_EEENS5_IJS14_SB_EEEEEEEvS1A_EENS_8epilogue10collective18CollectiveEpilogueINS1I_23Sm100TmaWarpSpecializedILi3ELi2ELi16ELb1ELb0EEEJSF_NS5_IJNSR_ISE_SB_EENSR_IS14_SB_EEEEEfSH_fSH_NS1I_6fusion15FusionCallbacksIS1M_NS1Q_17LinearCombinationIffffLNS_15FloatRoundStyleE2EEESF_S1P_JEEENS4_5SM1004TMEM4LOAD26SM100_TMEM_LOAD_16dp128b8xESY_S1G_NS4_17SM75_U32x4_LDSM_NENS4_14SM90_TMA_STOREES1G_NS4_17SM90_U32x4_STSM_NENS4_39AutoVectorizingCopyWithAssumedAlignmentILi128EEEEEEvvEEEEvNT_6ParamsE:
	.zero		2944


//--------------------- SYMBOLS --------------------------

	.type		.nv.reservedSmem.offset0,@object
	.size		.nv.reservedSmem.offset0,0x4
	.type		.nv.reservedSmem.cap,@object
	.size		.nv.reservedSmem.cap,0x4
	.type		__assertfail,@function
